// auto-generated by cutlass_sweep.gemm — config: {"arch": "sm_100", "cluster_m": 2, "cluster_n": 2, "dtype": "bf16", "stages": 0, "tile_k": 32, "tile_m": 128, "tile_n": 64}
#include "cutlass/cutlass.h"
#include "cutlass/gemm/collective/collective_builder.hpp"
#include "cutlass/gemm/device/gemm_universal_adapter.h"
#include "cutlass/gemm/kernel/gemm_universal.hpp"
#include "cutlass/epilogue/collective/collective_builder.hpp"

using ElemA = cutlass::bfloat16_t;
using ElemB = cutlass::bfloat16_t;
using ElemCD = cutlass::bfloat16_t;
using Acc  = float;
using TileShape    = cute::Shape<cute::_128, cute::_64, cute::_32>;
using ClusterShape = cute::Shape<cute::_2, cute::_2, cute::_1>;

using CollectiveEpilogue = typename cutlass::epilogue::collective::CollectiveBuilder<
    cutlass::arch::Sm100, cutlass::arch::OpClassTensorOp,
    TileShape, ClusterShape,
    cutlass::epilogue::collective::EpilogueTileAuto,
    Acc, Acc,
    ElemCD, cutlass::layout::RowMajor, 128 / cutlass::sizeof_bits<ElemCD>::value,
    ElemCD, cutlass::layout::RowMajor, 128 / cutlass::sizeof_bits<ElemCD>::value,
    cutlass::epilogue::collective::EpilogueScheduleAuto
  >::CollectiveOp;

using CollectiveMainloop = typename cutlass::gemm::collective::CollectiveBuilder<
    cutlass::arch::Sm100, cutlass::arch::OpClassTensorOp,
    ElemA, cutlass::layout::RowMajor, 128 / cutlass::sizeof_bits<ElemA>::value,
    ElemB, cutlass::layout::ColumnMajor, 128 / cutlass::sizeof_bits<ElemB>::value,
    Acc,
    TileShape, ClusterShape,
    cutlass::gemm::collective::StageCountAutoCarveout<static_cast<int>(sizeof(typename CollectiveEpilogue::SharedStorage))>,
    cutlass::gemm::collective::KernelScheduleAuto
  >::CollectiveOp;

using GemmKernel = cutlass::gemm::kernel::GemmUniversal<
    cute::Shape<int,int,int,int>,
    CollectiveMainloop,
    CollectiveEpilogue
>;
using Gemm = cutlass::gemm::device::GemmUniversalAdapter<GemmKernel>;

// Force the device kernel symbol into the cubin without needing a host main.
auto* _anchor = &cutlass::device_kernel<GemmKernel>;


// ===== COMPILED SASS (sm_100a) =====

	.target	sm_100a

	.elftype	@"ET_EXEC"


//--------------------- .note.nv.tkinfo           --------------------------
	.section	.note.nv.tkinfo,"",@"SHT_NOTE"
	.sectionflags	@"SHF_NOTE_NV_TKINFO"
	.tkinfo
        /*0018*/ 	.word	0x00000002
        /*0030*/ 	.string	""
        /*0030*/ 	.string	"ptxas"
        /*0030*/ 	.string	"Cuda compilation tools, release 13.0, V13.0.88"
        /*0030*/ 	.string	"Build cuda_13.0.r13.0/compiler.36424714_0"
        /*0030*/ 	.string	"-arch sm_100a -m 64 "



//--------------------- .note.nv.cuinfo           --------------------------
	.section	.note.nv.cuinfo,"",@"SHT_NOTE"
	.sectionflags	@"SHF_NOTE_NV_CUINFO"
        /*0018*/ 	.short	0x0002
        /*001a*/ 	.short	0x0064
        /*001c*/ 	.short	0x0082
	.zero		2


//--------------------- .nv.info                  --------------------------
	.section	.nv.info,"",@"SHT_CUDA_INFO"
	.align	4


	//----- nvinfo : EIATTR_REGCOUNT
	.align		4
        /*0000*/ 	.byte	0x04, 0x2f
        /*0002*/ 	.short	(.L_19 - .L_18)
	.align		4
.L_18:
        /*0004*/ 	.word	index@(_ZN7cutlass13device_kernelINS_4gemm6kernel13GemmUniversalIN4cute5tupleIJiiiiEEENS1_10collective13CollectiveMmaINS1_35MainloopSm100TmaUmmaWarpSpecializedILi35ELi2ELi4ENS5_IJNS4_1CILi2EEESB_NSA_ILi1EEEEEEEENS5_IJNSA_ILi128EEENSA_ILi64EEENSA_ILi32EEEEEENS_10bfloat16_tENS5_IJlSC_lEEESJ_SK_NS4_8TiledMMAINS4_8MMA_AtomIJNS4_26SM100_MMA_F16BF16_2x1SM_SSISJ_SJ_fLi128ELi64ELNS4_4UMMA5MajorE0ELSP_0ELNSO_7ScaleInE0ELSQ_0EEEEEENS4_6LayoutINS5_IJSC_SC_SC_EEENS5_IJNSA_ILi0EEESV_SV_EEEEENS5_IJNS4_10UnderscoreESY_SY_EEEEENS4_28SM100_TMA_2SM_LOAD_MULTICASTENS4_14ComposedLayoutINS4_7SwizzleILi2ELi4ELi3EEENS4_18smem_ptr_flag_bitsILi16EEENST_INS5_IJNSA_ILi8EEESH_EEENS5_IJSH_SC_EEEEEEEvNS4_8identityENS4_18SM100_TMA_2SM_LOADES1B_vS1C_EENS_8epilogue10collective18CollectiveEpilogueINS1F_23Sm100TmaWarpSpecializedILi3ELi2ELi16ELb1ELb0EEEJNS5_IJSG_SG_SH_EEENS5_IJNST_ISG_SC_EENST_INS5_IJNSA_ILi16EEESB_EEENS5_IJSC_SH_EEEEEEEESJ_SK_SJ_SK_NS1F_6fusion15FusionCallbacksIS1J_NS1R_17LinearCombinationISJ_fSJ_fLNS_15FloatRoundStyleE2EEES1K_S1Q_JEEENS4_5SM1004TMEM4LOAD26SM100_TMEM_LOAD_32dp32b16xENS4_13SM90_TMA_LOADENS12_INS13_ILi1ELi4ELi3EEES16_NST_INS5_IJS17_S1M_EEENS5_IJS1M_SC_EEEEEEENS4_39AutoVectorizingCopyWithAssumedAlignmentILi128EEENS4_14SM90_TMA_STOREES26_S28_S28_EEEvvEEEEvNT_6ParamsE)
        /*0008*/ 	.word	0x00000046


	//----- nvinfo : EIATTR_FRAME_SIZE
	.align		4
.L_19:
        /*000c*/ 	.byte	0x04, 0x11
        /*000e*/ 	.short	(.L_21 - .L_20)
	.align		4
.L_20:
        /*0010*/ 	.word	index@($__internal_2_$__cuda_sm10x_tcgen05_guardrail_trap_unallocated_columns_being_dealloced)
        /*0014*/ 	.word	0x00000000


	//----- nvinfo : EIATTR_FRAME_SIZE
	.align		4
.L_21:
        /*0018*/ 	.byte	0x04, 0x11
        /*001a*/ 	.short	(.L_23 - .L_22)
	.align		4
.L_22:
        /*001c*/ 	.word	index@($__internal_1_$__cuda_sm10x_tcgen05_guardrail_trap_phase_invalid_during_alloc)
        /*0020*/ 	.word	0x00000000


	//----- nvinfo : EIATTR_FRAME_SIZE
	.align		4
.L_23:
        /*0024*/ 	.byte	0x04, 0x11
        /*0026*/ 	.short	(.L_25 - .L_24)
	.align		4
.L_24:
        /*0028*/ 	.word	index@($__internal_0_$__cuda_sm10x_tcgen05_guardrail_trap_col_being_dealloced_not_returned_by_alloc)
        /*002c*/ 	.word	0x00000000


	//----- nvinfo : EIATTR_FRAME_SIZE
	.align		4
.L_25:
        /*0030*/ 	.byte	0x04, 0x11
        /*0032*/ 	.short	(.L_27 - .L_26)
	.align		4
.L_26:
        /*0034*/ 	.word	index@(_ZN7cutlass13device_kernelINS_4gemm6kernel13GemmUniversalIN4cute5tupleIJiiiiEEENS1_10collective13CollectiveMmaINS1_35MainloopSm100TmaUmmaWarpSpecializedILi35ELi2ELi4ENS5_IJNS4_1CILi2EEESB_NSA_ILi1EEEEEEEENS5_IJNSA_ILi128EEENSA_ILi64EEENSA_ILi32EEEEEENS_10bfloat16_tENS5_IJlSC_lEEESJ_SK_NS4_8TiledMMAINS4_8MMA_AtomIJNS4_26SM100_MMA_F16BF16_2x1SM_SSISJ_SJ_fLi128ELi64ELNS4_4UMMA5MajorE0ELSP_0ELNSO_7ScaleInE0ELSQ_0EEEEEENS4_6LayoutINS5_IJSC_SC_SC_EEENS5_IJNSA_ILi0EEESV_SV_EEEEENS5_IJNS4_10UnderscoreESY_SY_EEEEENS4_28SM100_TMA_2SM_LOAD_MULTICASTENS4_14ComposedLayoutINS4_7SwizzleILi2ELi4ELi3EEENS4_18smem_ptr_flag_bitsILi16EEENST_INS5_IJNSA_ILi8EEESH_EEENS5_IJSH_SC_EEEEEEEvNS4_8identityENS4_18SM100_TMA_2SM_LOADES1B_vS1C_EENS_8epilogue10collective18CollectiveEpilogueINS1F_23Sm100TmaWarpSpecializedILi3ELi2ELi16ELb1ELb0EEEJNS5_IJSG_SG_SH_EEENS5_IJNST_ISG_SC_EENST_INS5_IJNSA_ILi16EEESB_EEENS5_IJSC_SH_EEEEEEEESJ_SK_SJ_SK_NS1F_6fusion15FusionCallbacksIS1J_NS1R_17LinearCombinationISJ_fSJ_fLNS_15FloatRoundStyleE2EEES1K_S1Q_JEEENS4_5SM1004TMEM4LOAD26SM100_TMEM_LOAD_32dp32b16xENS4_13SM90_TMA_LOADENS12_INS13_ILi1ELi4ELi3EEES16_NST_INS5_IJS17_S1M_EEENS5_IJS1M_SC_EEEEEEENS4_39AutoVectorizingCopyWithAssumedAlignmentILi128EEENS4_14SM90_TMA_STOREES26_S28_S28_EEEvvEEEEvNT_6ParamsE)
        /*0038*/ 	.word	0x00000000


	//----- nvinfo : EIATTR_MIN_STACK_SIZE
	.align		4
.L_27:
        /*003c*/ 	.byte	0x04, 0x12
        /*003e*/ 	.short	(.L_29 - .L_28)
	.align		4
.L_28:
        /*0040*/ 	.word	index@(_ZN7cutlass13device_kernelINS_4gemm6kernel13GemmUniversalIN4cute5tupleIJiiiiEEENS1_10collective13CollectiveMmaINS1_35MainloopSm100TmaUmmaWarpSpecializedILi35ELi2ELi4ENS5_IJNS4_1CILi2EEESB_NSA_ILi1EEEEEEEENS5_IJNSA_ILi128EEENSA_ILi64EEENSA_ILi32EEEEEENS_10bfloat16_tENS5_IJlSC_lEEESJ_SK_NS4_8TiledMMAINS4_8MMA_AtomIJNS4_26SM100_MMA_F16BF16_2x1SM_SSISJ_SJ_fLi128ELi64ELNS4_4UMMA5MajorE0ELSP_0ELNSO_7ScaleInE0ELSQ_0EEEEEENS4_6LayoutINS5_IJSC_SC_SC_EEENS5_IJNSA_ILi0EEESV_SV_EEEEENS5_IJNS4_10UnderscoreESY_SY_EEEEENS4_28SM100_TMA_2SM_LOAD_MULTICASTENS4_14ComposedLayoutINS4_7SwizzleILi2ELi4ELi3EEENS4_18smem_ptr_flag_bitsILi16EEENST_INS5_IJNSA_ILi8EEESH_EEENS5_IJSH_SC_EEEEEEEvNS4_8identityENS4_18SM100_TMA_2SM_LOADES1B_vS1C_EENS_8epilogue10collective18CollectiveEpilogueINS1F_23Sm100TmaWarpSpecializedILi3ELi2ELi16ELb1ELb0EEEJNS5_IJSG_SG_SH_EEENS5_IJNST_ISG_SC_EENST_INS5_IJNSA_ILi16EEESB_EEENS5_IJSC_SH_EEEEEEEESJ_SK_SJ_SK_NS1F_6fusion15FusionCallbacksIS1J_NS1R_17LinearCombinationISJ_fSJ_fLNS_15FloatRoundStyleE2EEES1K_S1Q_JEEENS4_5SM1004TMEM4LOAD26SM100_TMEM_LOAD_32dp32b16xENS4_13SM90_TMA_LOADENS12_INS13_ILi1ELi4ELi3EEES16_NST_INS5_IJS17_S1M_EEENS5_IJS1M_SC_EEEEEEENS4_39AutoVectorizingCopyWithAssumedAlignmentILi128EEENS4_14SM90_TMA_STOREES26_S28_S28_EEEvvEEEEvNT_6ParamsE)
        /*0044*/ 	.word	0x00000000
.L_29:


//--------------------- .nv.compat                --------------------------
	.section	.nv.compat,"",@"SHT_CUDA_COMPAT_INFO"
	.align	4
        /*0000*/ 	.byte	0x02, 0x09, 0x01, 0x00, 0x02, 0x02, 0x02, 0x00, 0x02, 0x05, 0x05, 0x00, 0x03, 0x07, 0x01, 0x01
        /*0010*/ 	.byte	0x02, 0x03, 0x01, 0x00, 0x02, 0x06, 0x01, 0x00, 0x04, 0x0b, 0x08, 0x00, 0x09, 0x00, 0x00, 0x00
        /*0020*/ 	.byte	0x00, 0x00, 0x00, 0x00


//--------------------- .nv.info._ZN7cutlass13device_kernelINS_4gemm6kernel13GemmUniversalIN4cute5tupleIJiiiiEEENS1_10collective13CollectiveMmaINS1_35MainloopSm100TmaUmmaWarpSpecializedILi35ELi2ELi4ENS5_IJNS4_1CILi2EEESB_NSA_ILi1EEEEEEEENS5_IJNSA_ILi128EEENSA_ILi64EEENSA_ILi32EEEEEENS_10bfloat16_tENS5_IJlSC_lEEESJ_SK_NS4_8TiledMMAINS4_8MMA_AtomIJNS4_26SM100_MMA_F16BF16_2x1SM_SSISJ_SJ_fLi128ELi64ELNS4_4UMMA5MajorE0ELSP_0ELNSO_7ScaleInE0ELSQ_0EEEEEENS4_6LayoutINS5_IJSC_SC_SC_EEENS5_IJNSA_ILi0EEESV_SV_EEEEENS5_IJNS4_10UnderscoreESY_SY_EEEEENS4_28SM100_TMA_2SM_LOAD_MULTICASTENS4_14ComposedLayoutINS4_7SwizzleILi2ELi4ELi3EEENS4_18smem_ptr_flag_bitsILi16EEENST_INS5_IJNSA_ILi8EEESH_EEENS5_IJSH_SC_EEEEEEEvNS4_8identityENS4_18SM100_TMA_2SM_LOADES1B_vS1C_EENS_8epilogue10collective18CollectiveEpilogueINS1F_23Sm100TmaWarpSpecializedILi3ELi2ELi16ELb1ELb0EEEJNS5_IJSG_SG_SH_EEENS5_IJNST_ISG_SC_EENST_INS5_IJNSA_ILi16EEESB_EEENS5_IJSC_SH_EEEEEEEESJ_SK_SJ_SK_NS1F_6fusion15FusionCallbacksIS1J_NS1R_17LinearCombinationISJ_fSJ_fLNS_15FloatRoundStyleE2EEES1K_S1Q_JEEENS4_5SM1004TMEM4LOAD26SM100_TMEM_LOAD_32dp32b16xENS4_13SM90_TMA_LOADENS12_INS13_ILi1ELi4ELi3EEES16_NST_INS5_IJS17_S1M_EEENS5_IJS1M_SC_EEEEEEENS4_39AutoVectorizingCopyWithAssumedAlignmentILi128EEENS4_14SM90_TMA_STOREES26_S28_S28_EEEvvEEEEvNT_6ParamsE --------------------------
	.section	.nv.info._ZN7cutlass13device_kernelINS_4gemm6kernel13GemmUniversalIN4cute5tupleIJiiiiEEENS1_10collective13CollectiveMmaINS1_35MainloopSm100TmaUmmaWarpSpecializedILi35ELi2ELi4ENS5_IJNS4_1CILi2EEESB_NSA_ILi1EEEEEEEENS5_IJNSA_ILi128EEENSA_ILi64EEENSA_ILi32EEEEEENS_10bfloat16_tENS5_IJlSC_lEEESJ_SK_NS4_8TiledMMAINS4_8MMA_AtomIJNS4_26SM100_MMA_F16BF16_2x1SM_SSISJ_SJ_fLi128ELi64ELNS4_4UMMA5MajorE0ELSP_0ELNSO_7ScaleInE0ELSQ_0EEEEEENS4_6LayoutINS5_IJSC_SC_SC_EEENS5_IJNSA_ILi0EEESV_SV_EEEEENS5_IJNS4_10UnderscoreESY_SY_EEEEENS4_28SM100_TMA_2SM_LOAD_MULTICASTENS4_14ComposedLayoutINS4_7SwizzleILi2ELi4ELi3EEENS4_18smem_ptr_flag_bitsILi16EEENST_INS5_IJNSA_ILi8EEESH_EEENS5_IJSH_SC_EEEEEEEvNS4_8identityENS4_18SM100_TMA_2SM_LOADES1B_vS1C_EENS_8epilogue10collective18CollectiveEpilogueINS1F_23Sm100TmaWarpSpecializedILi3ELi2ELi16ELb1ELb0EEEJNS5_IJSG_SG_SH_EEENS5_IJNST_ISG_SC_EENST_INS5_IJNSA_ILi16EEESB_EEENS5_IJSC_SH_EEEEEEEESJ_SK_SJ_SK_NS1F_6fusion15FusionCallbacksIS1J_NS1R_17LinearCombinationISJ_fSJ_fLNS_15FloatRoundStyleE2EEES1K_S1Q_JEEENS4_5SM1004TMEM4LOAD26SM100_TMEM_LOAD_32dp32b16xENS4_13SM90_TMA_LOADENS12_INS13_ILi1ELi4ELi3EEES16_NST_INS5_IJS17_S1M_EEENS5_IJS1M_SC_EEEEEEENS4_39AutoVectorizingCopyWithAssumedAlignmentILi128EEENS4_14SM90_TMA_STOREES26_S28_S28_EEEvvEEEEvNT_6ParamsE,"",@"SHT_CUDA_INFO"
	.sectionflags	@""
	.align	4


	//----- nvinfo : EIATTR_CUDA_API_VERSION
	.align		4
        /*0000*/ 	.byte	0x04, 0x37
        /*0002*/ 	.short	(.L_31 - .L_30)
.L_30:
        /*0004*/ 	.word	0x00000082


	//----- nvinfo : EIATTR_KPARAM_INFO
	.align		4
.L_31:
        /*0008*/ 	.byte	0x04, 0x17
        /*000a*/ 	.short	(.L_33 - .L_32)
.L_32:
        /*000c*/ 	.word	0x00000000
        /*0010*/ 	.short	0x0000
        /*0012*/ 	.short	0x0000
        /*0014*/ 	.byte	0x00, 0xf0, 0x01, 0x20


	//----- nvinfo : EIATTR_AT_ENTRY_FRAGMENTS
	.align		4
.L_33:
        /*0018*/ 	.byte	0x04, 0x4f
        /*001a*/ 	.short	(.L_35 - .L_34)


	//   ....[0]....
.L_34:
        /*001c*/ 	.word	0x00000007


	//----- nvinfo : EIATTR_RESERVED_SMEM_USED
	.align		4
.L_35:
        /*0020*/ 	.byte	0x01, 0x41
	.zero		2


	//----- nvinfo : EIATTR_SPARSE_MMA_MASK
	.align		4
        /*0024*/ 	.byte	0x03, 0x50
        /*0026*/ 	.short	0x0000


	//----- nvinfo : EIATTR_TCGEN05_2CTA_USED
	.align		4
        /*0028*/ 	.byte	0x01, 0x52
	.zero		2


	//----- nvinfo : EIATTR_MAXREG_COUNT
	.align		4
        /*002c*/ 	.byte	0x03, 0x1b
        /*002e*/ 	.short	0x00ff


	//----- nvinfo : EIATTR_NUM_BARRIERS
	.align		4
        /*0030*/ 	.byte	0x02, 0x4c
        /*0032*/ 	.byte	0x07
	.zero		1


	//----- nvinfo : EIATTR_EXTERNS
	.align		4
        /*0034*/ 	.byte	0x04, 0x0f
        /*0036*/ 	.short	(.L_37 - .L_36)


	//   ....[0]....
	.align		4
.L_36:
        /*0038*/ 	.word	index@(__assertfail)


	//----- nvinfo : EIATTR_MERCURY_ISA_VERSION
	.align		4
.L_37:
        /*003c*/ 	.byte	0x03, 0x5f
        /*003e*/ 	.short	0x0101


	//----- nvinfo : EIATTR_INT_WARP_WIDE_INSTR_OFFSETS
	.align		4
        /*0040*/ 	.byte	0x04, 0x31
        /*0042*/ 	.short	(.L_39 - .L_38)


	//   ....[0]....
.L_38:
        /*0044*/ 	.word	0x000011d0


	//   ....[1]....
        /*0048*/ 	.word	0x00001280


	//   ....[2]....
        /*004c*/ 	.word	0x00005830


	//   ....[3]....
        /*0050*/ 	.word	0x00005860


	//   ....[4]....
        /*0054*/ 	.word	0x00005880


	//   ....[5]....
        /*0058*/ 	.word	0x00006440


	//   ....[6]....
        /*005c*/ 	.word	0x00006500


	//   ....[7]....
        /*0060*/ 	.word	0x00006570


	//   ....[8]....
        /*0064*/ 	.word	0x000066a0


	//   ....[9]....
        /*0068*/ 	.word	0x000067b0


	//   ....[10]....
        /*006c*/ 	.word	0x000067f0


	//----- nvinfo : EIATTR_COOP_GROUP_MASK_REGIDS
	.align		4
.L_39:
        /*0070*/ 	.byte	0x04, 0x29
        /*0072*/ 	.short	(.L_41 - .L_40)


	//   ....[0]....
.L_40:
        /*0074*/ 	.word	0xffffffff


	//   ....[1]....
        /*0078*/ 	.word	0xffffffff


	//   ....[2]....
        /*007c*/ 	.word	0xffffffff


	//   ....[3]....
        /*0080*/ 	.word	0xffffffff


	//   ....[4]....
        /*0084*/ 	.word	0xffffffff


	//   ....[5]....
        /*0088*/ 	.word	0xffffffff


	//   ....[6]....
        /*008c*/ 	.word	0xffffffff


	//   ....[7]....
        /*0090*/ 	.word	0xffffffff


	//   ....[8]....
        /*0094*/ 	.word	0xffffffff


	//   ....[9]....
        /*0098*/ 	.word	0xffffffff


	//   ....[10]....
        /*009c*/ 	.word	0xffffffff


	//   ....[11]....
        /*00a0*/ 	.word	0xffffffff


	//   ....[12]....
        /*00a4*/ 	.word	0xffffffff


	//   ....[13]....
        /*00a8*/ 	.word	0xffffffff


	//----- nvinfo : EIATTR_COOP_GROUP_INSTR_OFFSETS
	.align		4
.L_41:
        /*00ac*/ 	.byte	0x04, 0x28
        /*00ae*/ 	.short	(.L_43 - .L_42)


	//   ....[0]....
.L_42:
        /*00b0*/ 	.word	0x000000b0


	//   ....[1]....
        /*00b4*/ 	.word	0x00000520


	//   ....[2]....
        /*00b8*/ 	.word	0x00000b00


	//   ....[3]....
        /*00bc*/ 	.word	0x00000c80


	//   ....[4]....
        /*00c0*/ 	.word	0x00000d80


	//   ....[5]....
        /*00c4*/ 	.word	0x00000ef0


	//   ....[6]....
        /*00c8*/ 	.word	0x00001090


	//   ....[7]....
        /*00cc*/ 	.word	0x000012f0


	//   ....[8]....
        /*00d0*/ 	.word	0x00002690


	//   ....[9]....
        /*00d4*/ 	.word	0x000046f0


	//   ....[10]....
        /*00d8*/ 	.word	0x00004bc0


	//   ....[11]....
        /*00dc*/ 	.word	0x00004bf0


	//   ....[12]....
        /*00e0*/ 	.word	0x00005730


	//   ....[13]....
        /*00e4*/ 	.word	0x00005940


	//----- nvinfo : EIATTR_VRC_CTA_INIT_COUNT
	.align		4
.L_43:
        /*00e8*/ 	.byte	0x02, 0x4a
        /*00ea*/ 	.byte	0x80
	.zero		1


	//----- nvinfo : EIATTR_SYSCALL_OFFSETS
	.align		4
        /*00ec*/ 	.byte	0x04, 0x46
        /*00ee*/ 	.short	(.L_45 - .L_44)


	//   ....[0]....
.L_44:
        /*00f0*/ 	.word	0x000074d0


	//   ....[1]....
        /*00f4*/ 	.word	0x000075c0


	//   ....[2]....
        /*00f8*/ 	.word	0x00007de0


	//   ....[3]....
        /*00fc*/ 	.word	0x00008770


	//----- nvinfo : EIATTR_MBARRIER_INSTR_OFFSETS
	.align		4
.L_45:
        /*0100*/ 	.byte	0x04, 0x39
        /*0102*/ 	.short	(.L_47 - .L_46)


	//   ....[0]....
.L_46:
        /*0104*/ 	.word	0x00000680
        /*0108*/ 	.word	0x000000ff
        /*010c*/ 	.word	0x00000000
        /*0110*/ 	.short	0x0100
        /*0112*/ 	.byte	0x04
	.zero		1


	//   ....[1]....
        /*0114*/ 	.word	0x00000690
        /*0118*/ 	.word	0x000000ff
        /*011c*/ 	.word	0x00000118
        /*0120*/ 	.short	0x0100
        /*0122*/ 	.byte	0x04
	.zero		1


	//   ....[2]....
        /*0124*/ 	.word	0x000006a0
        /*0128*/ 	.word	0x000000ff
        /*012c*/ 	.word	0x00000008
        /*0130*/ 	.short	0x0100
        /*0132*/ 	.byte	0x04
	.zero		1


	//   ....[3]....
        /*0134*/ 	.word	0x000006b0
        /*0138*/ 	.word	0x000000ff
        /*013c*/ 	.word	0x00000120
        /*0140*/ 	.short	0x0100
        /*0142*/ 	.byte	0x04
	.zero		1


	//   ....[4]....
        /*0144*/ 	.word	0x000006c0
        /*0148*/ 	.word	0x000000ff
        /*014c*/ 	.word	0x00000010
        /*0150*/ 	.short	0x0100
        /*0152*/ 	.byte	0x04
	.zero		1


	//   ....[5]....
        /*0154*/ 	.word	0x000006d0
        /*0158*/ 	.word	0x000000ff
        /*015c*/ 	.word	0x00000128
        /*0160*/ 	.short	0x0100
        /*0162*/ 	.byte	0x04
	.zero		1


	//   ....[6]....
        /*0164*/ 	.word	0x000006e0
        /*0168*/ 	.word	0x000000ff
        /*016c*/ 	.word	0x00000018
        /*0170*/ 	.short	0x0100
        /*0172*/ 	.byte	0x04
	.zero		1


	//   ....[7]....
        /*0174*/ 	.word	0x000006f0
        /*0178*/ 	.word	0x000000ff
        /*017c*/ 	.word	0x00000130
        /*0180*/ 	.short	0x0100
        /*0182*/ 	.byte	0x04
	.zero		1


	//   ....[8]....
        /*0184*/ 	.word	0x00000700
        /*0188*/ 	.word	0x000000ff
        /*018c*/ 	.word	0x00000020
        /*0190*/ 	.short	0x0100
        /*0192*/ 	.byte	0x04
	.zero		1


	//   ....[9]....
        /*0194*/ 	.word	0x00000710
        /*0198*/ 	.word	0x000000ff
        /*019c*/ 	.word	0x00000138
        /*01a0*/ 	.short	0x0100
        /*01a2*/ 	.byte	0x04
	.zero		1


	//   ....[10]....
        /*01a4*/ 	.word	0x00000720
        /*01a8*/ 	.word	0x000000ff
        /*01ac*/ 	.word	0x00000028
        /*01b0*/ 	.short	0x0100
        /*01b2*/ 	.byte	0x04
	.zero		1


	//   ....[11]....
        /*01b4*/ 	.word	0x00000730
        /*01b8*/ 	.word	0x000000ff
        /*01bc*/ 	.word	0x00000140
        /*01c0*/ 	.short	0x0100
        /*01c2*/ 	.byte	0x04
	.zero		1


	//   ....[12]....
        /*01c4*/ 	.word	0x00000740
        /*01c8*/ 	.word	0x000000ff
        /*01cc*/ 	.word	0x00000030
        /*01d0*/ 	.short	0x0100
        /*01d2*/ 	.byte	0x04
	.zero		1


	//   ....[13]....
        /*01d4*/ 	.word	0x00000750
        /*01d8*/ 	.word	0x000000ff
        /*01dc*/ 	.word	0x00000148
        /*01e0*/ 	.short	0x0100
        /*01e2*/ 	.byte	0x04
	.zero		1


	//   ....[14]....
        /*01e4*/ 	.word	0x00000760
        /*01e8*/ 	.word	0x000000ff
        /*01ec*/ 	.word	0x00000038
        /*01f0*/ 	.short	0x0100
        /*01f2*/ 	.byte	0x04
	.zero		1


	//   ....[15]....
        /*01f4*/ 	.word	0x00000770
        /*01f8*/ 	.word	0x000000ff
        /*01fc*/ 	.word	0x00000150
        /*0200*/ 	.short	0x0100
        /*0202*/ 	.byte	0x04
	.zero		1


	//   ....[16]....
        /*0204*/ 	.word	0x00000780
        /*0208*/ 	.word	0x000000ff
        /*020c*/ 	.word	0x00000040
        /*0210*/ 	.short	0x0100
        /*0212*/ 	.byte	0x04
	.zero		1


	//   ....[17]....
        /*0214*/ 	.word	0x00000790
        /*0218*/ 	.word	0x000000ff
        /*021c*/ 	.word	0x00000158
        /*0220*/ 	.short	0x0100
        /*0222*/ 	.byte	0x04
	.zero		1


	//   ....[18]....
        /*0224*/ 	.word	0x000007a0
        /*0228*/ 	.word	0x000000ff
        /*022c*/ 	.word	0x00000048
        /*0230*/ 	.short	0x0100
        /*0232*/ 	.byte	0x04
	.zero		1


	//   ....[19]....
        /*0234*/ 	.word	0x000007b0
        /*0238*/ 	.word	0x000000ff
        /*023c*/ 	.word	0x00000160
        /*0240*/ 	.short	0x0100
        /*0242*/ 	.byte	0x04
	.zero		1


	//   ....[20]....
        /*0244*/ 	.word	0x000007c0
        /*0248*/ 	.word	0x000000ff
        /*024c*/ 	.word	0x00000050
        /*0250*/ 	.short	0x0100
        /*0252*/ 	.byte	0x04
	.zero		1


	//   ....[21]....
        /*0254*/ 	.word	0x000007d0
        /*0258*/ 	.word	0x000000ff
        /*025c*/ 	.word	0x00000168
        /*0260*/ 	.short	0x0100
        /*0262*/ 	.byte	0x04
	.zero		1


	//   ....[22]....
        /*0264*/ 	.word	0x000007e0
        /*0268*/ 	.word	0x000000ff
        /*026c*/ 	.word	0x00000058
        /*0270*/ 	.short	0x0100
        /*0272*/ 	.byte	0x04
	.zero		1


	//   ....[23]....
        /*0274*/ 	.word	0x000007f0
        /*0278*/ 	.word	0x000000ff
        /*027c*/ 	.word	0x00000170
        /*0280*/ 	.short	0x0100
        /*0282*/ 	.byte	0x04
	.zero		1


	//   ....[24]....
        /*0284*/ 	.word	0x00000800
        /*0288*/ 	.word	0x000000ff
        /*028c*/ 	.word	0x00000060
        /*0290*/ 	.short	0x0100
        /*0292*/ 	.byte	0x04
	.zero		1


	//   ....[25]....
        /*0294*/ 	.word	0x00000810
        /*0298*/ 	.word	0x000000ff
        /*029c*/ 	.word	0x00000178
        /*02a0*/ 	.short	0x0100
        /*02a2*/ 	.byte	0x04
	.zero		1


	//   ....[26]....
        /*02a4*/ 	.word	0x00000820
        /*02a8*/ 	.word	0x000000ff
        /*02ac*/ 	.word	0x00000068
        /*02b0*/ 	.short	0x0100
        /*02b2*/ 	.byte	0x04
	.zero		1


	//   ....[27]....
        /*02b4*/ 	.word	0x00000830
        /*02b8*/ 	.word	0x000000ff
        /*02bc*/ 	.word	0x00000180
        /*02c0*/ 	.short	0x0100
        /*02c2*/ 	.byte	0x04
	.zero		1


	//   ....[28]....
        /*02c4*/ 	.word	0x00000840
        /*02c8*/ 	.word	0x000000ff
        /*02cc*/ 	.word	0x00000070
        /*02d0*/ 	.short	0x0100
        /*02d2*/ 	.byte	0x04
	.zero		1


	//   ....[29]....
        /*02d4*/ 	.word	0x00000850
        /*02d8*/ 	.word	0x000000ff
        /*02dc*/ 	.word	0x00000188
        /*02e0*/ 	.short	0x0100
        /*02e2*/ 	.byte	0x04
	.zero		1


	//   ....[30]....
        /*02e4*/ 	.word	0x00000860
        /*02e8*/ 	.word	0x000000ff
        /*02ec*/ 	.word	0x00000078
        /*02f0*/ 	.short	0x0100
        /*02f2*/ 	.byte	0x04
	.zero		1


	//   ....[31]....
        /*02f4*/ 	.word	0x00000870
        /*02f8*/ 	.word	0x000000ff
        /*02fc*/ 	.word	0x00000190
        /*0300*/ 	.short	0x0100
        /*0302*/ 	.byte	0x04
	.zero		1


	//   ....[32]....
        /*0304*/ 	.word	0x00000880
        /*0308*/ 	.word	0x000000ff
        /*030c*/ 	.word	0x00000080
        /*0310*/ 	.short	0x0100
        /*0312*/ 	.byte	0x04
	.zero		1


	//   ....[33]....
        /*0314*/ 	.word	0x00000890
        /*0318*/ 	.word	0x000000ff
        /*031c*/ 	.word	0x00000198
        /*0320*/ 	.short	0x0100
        /*0322*/ 	.byte	0x04
	.zero		1


	//   ....[34]....
        /*0324*/ 	.word	0x000008a0
        /*0328*/ 	.word	0x000000ff
        /*032c*/ 	.word	0x00000088
        /*0330*/ 	.short	0x0100
        /*0332*/ 	.byte	0x04
	.zero		1


	//   ....[35]....
        /*0334*/ 	.word	0x000008b0
        /*0338*/ 	.word	0x000000ff
        /*033c*/ 	.word	0x000001a0
        /*0340*/ 	.short	0x0100
        /*0342*/ 	.byte	0x04
	.zero		1


	//   ....[36]....
        /*0344*/ 	.word	0x000008c0
        /*0348*/ 	.word	0x000000ff
        /*034c*/ 	.word	0x00000090
        /*0350*/ 	.short	0x0100
        /*0352*/ 	.byte	0x04
	.zero		1


	//   ....[37]....
        /*0354*/ 	.word	0x000008d0
        /*0358*/ 	.word	0x000000ff
        /*035c*/ 	.word	0x000001a8
        /*0360*/ 	.short	0x0100
        /*0362*/ 	.byte	0x04
	.zero		1


	//   ....[38]....
        /*0364*/ 	.word	0x000008e0
        /*0368*/ 	.word	0x000000ff
        /*036c*/ 	.word	0x00000098
        /*0370*/ 	.short	0x0100
        /*0372*/ 	.byte	0x04
	.zero		1


	//   ....[39]....
        /*0374*/ 	.word	0x000008f0
        /*0378*/ 	.word	0x000000ff
        /*037c*/ 	.word	0x000001b0
        /*0380*/ 	.short	0x0100
        /*0382*/ 	.byte	0x04
	.zero		1


	//   ....[40]....
        /*0384*/ 	.word	0x00000900
        /*0388*/ 	.word	0x000000ff
        /*038c*/ 	.word	0x000000a0
        /*0390*/ 	.short	0x0100
        /*0392*/ 	.byte	0x04
	.zero		1


	//   ....[41]....
        /*0394*/ 	.word	0x00000910
        /*0398*/ 	.word	0x000000ff
        /*039c*/ 	.word	0x000001b8
        /*03a0*/ 	.short	0x0100
        /*03a2*/ 	.byte	0x04
	.zero		1


	//   ....[42]....
        /*03a4*/ 	.word	0x00000920
        /*03a8*/ 	.word	0x000000ff
        /*03ac*/ 	.word	0x000000a8
        /*03b0*/ 	.short	0x0100
        /*03b2*/ 	.byte	0x04
	.zero		1


	//   ....[43]....
        /*03b4*/ 	.word	0x00000930
        /*03b8*/ 	.word	0x000000ff
        /*03bc*/ 	.word	0x000001c0
        /*03c0*/ 	.short	0x0100
        /*03c2*/ 	.byte	0x04
	.zero		1


	//   ....[44]....
        /*03c4*/ 	.word	0x00000940
        /*03c8*/ 	.word	0x000000ff
        /*03cc*/ 	.word	0x000000b0
        /*03d0*/ 	.short	0x0100
        /*03d2*/ 	.byte	0x04
	.zero		1


	//   ....[45]....
        /*03d4*/ 	.word	0x00000950
        /*03d8*/ 	.word	0x000000ff
        /*03dc*/ 	.word	0x000001c8
        /*03e0*/ 	.short	0x0100
        /*03e2*/ 	.byte	0x04
	.zero		1


	//   ....[46]....
        /*03e4*/ 	.word	0x00000960
        /*03e8*/ 	.word	0x000000ff
        /*03ec*/ 	.word	0x000000b8
        /*03f0*/ 	.short	0x0100
        /*03f2*/ 	.byte	0x04
	.zero		1


	//   ....[47]....
        /*03f4*/ 	.word	0x00000970
        /*03f8*/ 	.word	0x000000ff
        /*03fc*/ 	.word	0x000001d0
        /*0400*/ 	.short	0x0100
        /*0402*/ 	.byte	0x04
	.zero		1


	//   ....[48]....
        /*0404*/ 	.word	0x00000980
        /*0408*/ 	.word	0x000000ff
        /*040c*/ 	.word	0x000000c0
        /*0410*/ 	.short	0x0100
        /*0412*/ 	.byte	0x04
	.zero		1


	//   ....[49]....
        /*0414*/ 	.word	0x00000990
        /*0418*/ 	.word	0x000000ff
        /*041c*/ 	.word	0x000001d8
        /*0420*/ 	.short	0x0100
        /*0422*/ 	.byte	0x04
	.zero		1


	//   ....[50]....
        /*0424*/ 	.word	0x000009a0
        /*0428*/ 	.word	0x000000ff
        /*042c*/ 	.word	0x000000c8
        /*0430*/ 	.short	0x0100
        /*0432*/ 	.byte	0x04
	.zero		1


	//   ....[51]....
        /*0434*/ 	.word	0x000009b0
        /*0438*/ 	.word	0x000000ff
        /*043c*/ 	.word	0x000001e0
        /*0440*/ 	.short	0x0100
        /*0442*/ 	.byte	0x04
	.zero		1


	//   ....[52]....
        /*0444*/ 	.word	0x000009c0
        /*0448*/ 	.word	0x000000ff
        /*044c*/ 	.word	0x000000d0
        /*0450*/ 	.short	0x0100
        /*0452*/ 	.byte	0x04
	.zero		1


	//   ....[53]....
        /*0454*/ 	.word	0x000009d0
        /*0458*/ 	.word	0x000000ff
        /*045c*/ 	.word	0x000001e8
        /*0460*/ 	.short	0x0100
        /*0462*/ 	.byte	0x04
	.zero		1


	//   ....[54]....
        /*0464*/ 	.word	0x000009e0
        /*0468*/ 	.word	0x000000ff
        /*046c*/ 	.word	0x000000d8
        /*0470*/ 	.short	0x0100
        /*0472*/ 	.byte	0x04
	.zero		1


	//   ....[55]....
        /*0474*/ 	.word	0x000009f0
        /*0478*/ 	.word	0x000000ff
        /*047c*/ 	.word	0x000001f0
        /*0480*/ 	.short	0x0100
        /*0482*/ 	.byte	0x04
	.zero		1


	//   ....[56]....
        /*0484*/ 	.word	0x00000a00
        /*0488*/ 	.word	0x000000ff
        /*048c*/ 	.word	0x000000e0
        /*0490*/ 	.short	0x0100
        /*0492*/ 	.byte	0x04
	.zero		1


	//   ....[57]....
        /*0494*/ 	.word	0x00000a10
        /*0498*/ 	.word	0x000000ff
        /*049c*/ 	.word	0x000001f8
        /*04a0*/ 	.short	0x0100
        /*04a2*/ 	.byte	0x04
	.zero		1


	//   ....[58]....
        /*04a4*/ 	.word	0x00000a20
        /*04a8*/ 	.word	0x000000ff
        /*04ac*/ 	.word	0x000000e8
        /*04b0*/ 	.short	0x0100
        /*04b2*/ 	.byte	0x04
	.zero		1


	//   ....[59]....
        /*04b4*/ 	.word	0x00000a30
        /*04b8*/ 	.word	0x000000ff
        /*04bc*/ 	.word	0x00000200
        /*04c0*/ 	.short	0x0100
        /*04c2*/ 	.byte	0x04
	.zero		1


	//   ....[60]....
        /*04c4*/ 	.word	0x00000a40
        /*04c8*/ 	.word	0x000000ff
        /*04cc*/ 	.word	0x000000f0
        /*04d0*/ 	.short	0x0100
        /*04d2*/ 	.byte	0x04
	.zero		1


	//   ....[61]....
        /*04d4*/ 	.word	0x00000a50
        /*04d8*/ 	.word	0x000000ff
        /*04dc*/ 	.word	0x00000208
        /*04e0*/ 	.short	0x0100
        /*04e2*/ 	.byte	0x04
	.zero		1


	//   ....[62]....
        /*04e4*/ 	.word	0x00000a60
        /*04e8*/ 	.word	0x000000ff
        /*04ec*/ 	.word	0x000000f8
        /*04f0*/ 	.short	0x0100
        /*04f2*/ 	.byte	0x04
	.zero		1


	//   ....[63]....
        /*04f4*/ 	.word	0x00000a70
        /*04f8*/ 	.word	0x000000ff
        /*04fc*/ 	.word	0x00000210
        /*0500*/ 	.short	0x0100
        /*0502*/ 	.byte	0x04
	.zero		1


	//   ....[64]....
        /*0504*/ 	.word	0x00000a80
        /*0508*/ 	.word	0x000000ff
        /*050c*/ 	.word	0x00000100
        /*0510*/ 	.short	0x0100
        /*0512*/ 	.byte	0x04
	.zero		1


	//   ....[65]....
        /*0514*/ 	.word	0x00000a90
        /*0518*/ 	.word	0x000000ff
        /*051c*/ 	.word	0x00000218
        /*0520*/ 	.short	0x0100
        /*0522*/ 	.byte	0x04
	.zero		1


	//   ....[66]....
        /*0524*/ 	.word	0x00000aa0
        /*0528*/ 	.word	0x000000ff
        /*052c*/ 	.word	0x00000108
        /*0530*/ 	.short	0x0100
        /*0532*/ 	.byte	0x04
	.zero		1


	//   ....[67]....
        /*0534*/ 	.word	0x00000ab0
        /*0538*/ 	.word	0x000000ff
        /*053c*/ 	.word	0x00000220
        /*0540*/ 	.short	0x0100
        /*0542*/ 	.byte	0x04
	.zero		1


	//   ....[68]....
        /*0544*/ 	.word	0x00000ac0
        /*0548*/ 	.word	0x000000ff
        /*054c*/ 	.word	0x00000110
        /*0550*/ 	.short	0x0100
        /*0552*/ 	.byte	0x04
	.zero		1


	//   ....[69]....
        /*0554*/ 	.word	0x00000ad0
        /*0558*/ 	.word	0x000000ff
        /*055c*/ 	.word	0x00000228
        /*0560*/ 	.short	0x0100
        /*0562*/ 	.byte	0x04
	.zero		1


	//   ....[70]....
        /*0564*/ 	.word	0x00000c10
        /*0568*/ 	.word	0x000000ff
        /*056c*/ 	.word	0x00000230
        /*0570*/ 	.short	0x0100
        /*0572*/ 	.byte	0x04
	.zero		1


	//   ....[71]....
        /*0574*/ 	.word	0x00000c20
        /*0578*/ 	.word	0x000000ff
        /*057c*/ 	.word	0x00000248
        /*0580*/ 	.short	0x0100
        /*0582*/ 	.byte	0x04
	.zero		1


	//   ....[72]....
        /*0584*/ 	.word	0x00000c30
        /*0588*/ 	.word	0x000000ff
        /*058c*/ 	.word	0x00000238
        /*0590*/ 	.short	0x0100
        /*0592*/ 	.byte	0x04
	.zero		1


	//   ....[73]....
        /*0594*/ 	.word	0x00000c40
        /*0598*/ 	.word	0x000000ff
        /*059c*/ 	.word	0x00000250
        /*05a0*/ 	.short	0x0100
        /*05a2*/ 	.byte	0x04
	.zero		1


	//   ....[74]....
        /*05a4*/ 	.word	0x00000c50
        /*05a8*/ 	.word	0x000000ff
        /*05ac*/ 	.word	0x00000240
        /*05b0*/ 	.short	0x0100
        /*05b2*/ 	.byte	0x04
	.zero		1


	//   ....[75]....
        /*05b4*/ 	.word	0x00000c60
        /*05b8*/ 	.word	0x000000ff
        /*05bc*/ 	.word	0x00000258
        /*05c0*/ 	.short	0x0100
        /*05c2*/ 	.byte	0x04
	.zero		1


	//   ....[76]....
        /*05c4*/ 	.word	0x00000d50
        /*05c8*/ 	.word	0x000000ff
        /*05cc*/ 	.word	0x00000260
        /*05d0*/ 	.short	0x0100
        /*05d2*/ 	.byte	0x06
	.zero		1


	//   ....[77]....
        /*05d4*/ 	.word	0x00000d60
        /*05d8*/ 	.word	0x000000ff
        /*05dc*/ 	.word	0x00000268
        /*05e0*/ 	.short	0x0100
        /*05e2*/ 	.byte	0x06
	.zero		1


	//   ....[78]....
        /*05e4*/ 	.word	0x00000ea0
        /*05e8*/ 	.word	0x000000ff
        /*05ec*/ 	.word	0x00000270
        /*05f0*/ 	.short	0x0100
        /*05f2*/ 	.byte	0x06
	.zero		1


	//   ....[79]....
        /*05f4*/ 	.word	0x00000eb0
        /*05f8*/ 	.word	0x000000ff
        /*05fc*/ 	.word	0x00000280
        /*0600*/ 	.short	0x0100
        /*0602*/ 	.byte	0x06
	.zero		1


	//   ....[80]....
        /*0604*/ 	.word	0x00000ec0
        /*0608*/ 	.word	0x000000ff
        /*060c*/ 	.word	0x00000278
        /*0610*/ 	.short	0x0100
        /*0612*/ 	.byte	0x06
	.zero		1


	//   ....[81]....
        /*0614*/ 	.word	0x00000ed0
        /*0618*/ 	.word	0x000000ff
        /*061c*/ 	.word	0x00000288
        /*0620*/ 	.short	0x0100
        /*0622*/ 	.byte	0x06
	.zero		1


	//   ....[82]....
        /*0624*/ 	.word	0x00001000
        /*0628*/ 	.word	0x000000ff
        /*062c*/ 	.word	0x00000290
        /*0630*/ 	.short	0x0100
        /*0632*/ 	.byte	0x04
	.zero		1


	//   ....[83]....
        /*0634*/ 	.word	0x00001010
        /*0638*/ 	.word	0x000000ff
        /*063c*/ 	.word	0x000002b0
        /*0640*/ 	.short	0x0100
        /*0642*/ 	.byte	0x04
	.zero		1


	//   ....[84]....
        /*0644*/ 	.word	0x00001020
        /*0648*/ 	.word	0x000000ff
        /*064c*/ 	.word	0x00000298
        /*0650*/ 	.short	0x0100
        /*0652*/ 	.byte	0x04
	.zero		1


	//   ....[85]....
        /*0654*/ 	.word	0x00001030
        /*0658*/ 	.word	0x000000ff
        /*065c*/ 	.word	0x000002b8
        /*0660*/ 	.short	0x0100
        /*0662*/ 	.byte	0x04
	.zero		1


	//   ....[86]....
        /*0664*/ 	.word	0x00001040
        /*0668*/ 	.word	0x000000ff
        /*066c*/ 	.word	0x000002a0
        /*0670*/ 	.short	0x0100
        /*0672*/ 	.byte	0x04
	.zero		1


	//   ....[87]....
        /*0674*/ 	.word	0x00001050
        /*0678*/ 	.word	0x000000ff
        /*067c*/ 	.word	0x000002c0
        /*0680*/ 	.short	0x0100
        /*0682*/ 	.byte	0x04
	.zero		1


	//   ....[88]....
        /*0684*/ 	.word	0x00001060
        /*0688*/ 	.word	0x000000ff
        /*068c*/ 	.word	0x000002a8
        /*0690*/ 	.short	0x0100
        /*0692*/ 	.byte	0x04
	.zero		1


	//   ....[89]....
        /*0694*/ 	.word	0x00001070
        /*0698*/ 	.word	0x000000ff
        /*069c*/ 	.word	0x000002c8
        /*06a0*/ 	.short	0x0100
        /*06a2*/ 	.byte	0x04
	.zero		1


	//   ....[90]....
        /*06a4*/ 	.word	0x00001170
        /*06a8*/ 	.word	0x000000ff
        /*06ac*/ 	.word	0x000002d0
        /*06b0*/ 	.short	0x0100
        /*06b2*/ 	.byte	0x04
	.zero		1


	//   ....[91]....
        /*06b4*/ 	.word	0x00001180
        /*06b8*/ 	.word	0x000000ff
        /*06bc*/ 	.word	0x000002e0
        /*06c0*/ 	.short	0x0100
        /*06c2*/ 	.byte	0x04
	.zero		1


	//   ....[92]....
        /*06c4*/ 	.word	0x00001190
        /*06c8*/ 	.word	0x000000ff
        /*06cc*/ 	.word	0x000002d8
        /*06d0*/ 	.short	0x0100
        /*06d2*/ 	.byte	0x04
	.zero		1


	//   ....[93]....
        /*06d4*/ 	.word	0x000011a0
        /*06d8*/ 	.word	0x000000ff
        /*06dc*/ 	.word	0x000002e8
        /*06e0*/ 	.short	0x0100
        /*06e2*/ 	.byte	0x04
	.zero		1


	//   ....[94]....
        /*06e4*/ 	.word	0x000012a0
        /*06e8*/ 	.word	0x000000ff
        /*06ec*/ 	.word	0x000002f0
        /*06f0*/ 	.short	0x0100
        /*06f2*/ 	.byte	0x06
	.zero		1


	//   ....[95]....
        /*06f4*/ 	.word	0x00001ed0
        /*06f8*/ 	.word	0x00000000
        /*06fc*/ 	.word	0x000002e0
        /*0700*/ 	.short	0x010a
        /*0702*/ 	.byte	0xff
	.zero		1


	//   ....[96]....
        /*0704*/ 	.word	0x00001f00
        /*0708*/ 	.word	0x00000000
        /*070c*/ 	.word	0x000002d0
        /*0710*/ 	.short	0x0101
        /*0712*/ 	.byte	0xff
	.zero		1


	//   ....[97]....
        /*0714*/ 	.word	0x00001fa0
        /*0718*/ 	.word	0x000000ff
        /*071c*/ 	.word	0x00000118
        /*0720*/ 	.short	0x010a
        /*0722*/ 	.byte	0x04
	.zero		1


	//   ....[98]....
        /*0724*/ 	.word	0x00002070
        /*0728*/ 	.word	0x000000ff
        /*072c*/ 	.word	0x00000118
        /*0730*/ 	.short	0x010a
        /*0732*/ 	.byte	0x21
	.zero		1


	//   ....[99]....
        /*0734*/ 	.word	0x00002220
        /*0738*/ 	.word	0x000000ff
        /*073c*/ 	.word	0x00000118
        /*0740*/ 	.short	0x010a
        /*0742*/ 	.byte	0x05
	.zero		1


	//   ....[100]....
        /*0744*/ 	.word	0x00002340
        /*0748*/ 	.word	0x000000ff
        /*074c*/ 	.word	0x00000268
        /*0750*/ 	.short	0x0101
        /*0752*/ 	.byte	0x0d
	.zero		1


	//   ....[101]....
        /*0754*/ 	.word	0x00002360
        /*0758*/ 	.word	0x000000ff
        /*075c*/ 	.word	0x00000118
        /*0760*/ 	.short	0x010a
        /*0762*/ 	.byte	0x04
	.zero		1


	//   ....[102]....
        /*0764*/ 	.word	0x000023e0
        /*0768*/ 	.word	0x000000ff
        /*076c*/ 	.word	0x00000118
        /*0770*/ 	.short	0x010a
        /*0772*/ 	.byte	0x11
	.zero		1


	//   ....[103]....
        /*0774*/ 	.word	0x00002580
        /*0778*/ 	.word	0x000000ff
        /*077c*/ 	.word	0x00000118
        /*0780*/ 	.short	0x010a
        /*0782*/ 	.byte	0x05
	.zero		1


	//   ....[104]....
        /*0784*/ 	.word	0x000026c0
        /*0788*/ 	.word	0x00000003
        /*078c*/ 	.word	0x00000270
        /*0790*/ 	.short	0x010a
        /*0792*/ 	.byte	0xff
	.zero		1


	//   ....[105]....
        /*0794*/ 	.word	0x00002810
        /*0798*/ 	.word	0x00000000
        /*079c*/ 	.word	0x00000000
        /*07a0*/ 	.short	0x0101
        /*07a2*/ 	.byte	0xff
	.zero		1


	//   ....[106]....
        /*07a4*/ 	.word	0x00002dd0
        /*07a8*/ 	.word	0x000000ff
        /*07ac*/ 	.word	0x00000000
        /*07b0*/ 	.short	0x010a
        /*07b2*/ 	.byte	0x04
	.zero		1


	//   ....[107]....
        /*07b4*/ 	.word	0x00002e60
        /*07b8*/ 	.word	0x000000ff
        /*07bc*/ 	.word	0x00000000
        /*07c0*/ 	.short	0x010a
        /*07c2*/ 	.byte	0x05
	.zero		1


	//   ....[108]....
        /*07c4*/ 	.word	0x00002ef0
        /*07c8*/ 	.word	0x000000ff
        /*07cc*/ 	.word	0x00000000
        /*07d0*/ 	.short	0x010a
        /*07d2*/ 	.byte	0x05
	.zero		1


	//   ....[109]....
        /*07d4*/ 	.word	0x00002f80
        /*07d8*/ 	.word	0x000000ff
        /*07dc*/ 	.word	0x00000000
        /*07e0*/ 	.short	0x010a
        /*07e2*/ 	.byte	0x05
	.zero		1


	//   ....[110]....
        /*07e4*/ 	.word	0x00003010
        /*07e8*/ 	.word	0x000000ff
        /*07ec*/ 	.word	0x00000000
        /*07f0*/ 	.short	0x010a
        /*07f2*/ 	.byte	0x05
	.zero		1


	//   ....[111]....
        /*07f4*/ 	.word	0x000030a0
        /*07f8*/ 	.word	0x000000ff
        /*07fc*/ 	.word	0x00000000
        /*0800*/ 	.short	0x010a
        /*0802*/ 	.byte	0x05
	.zero		1


	//   ....[112]....
        /*0804*/ 	.word	0x00003130
        /*0808*/ 	.word	0x000000ff
        /*080c*/ 	.word	0x00000000
        /*0810*/ 	.short	0x010a
        /*0812*/ 	.byte	0x05
	.zero		1


	//   ....[113]....
        /*0814*/ 	.word	0x000031c0
        /*0818*/ 	.word	0x000000ff
        /*081c*/ 	.word	0x00000000
        /*0820*/ 	.short	0x010a
        /*0822*/ 	.byte	0x05
	.zero		1


	//   ....[114]....
        /*0824*/ 	.word	0x00003250
        /*0828*/ 	.word	0x000000ff
        /*082c*/ 	.word	0x00000000
        /*0830*/ 	.short	0x010a
        /*0832*/ 	.byte	0x05
	.zero		1


	//   ....[115]....
        /*0834*/ 	.word	0x000032e0
        /*0838*/ 	.word	0x000000ff
        /*083c*/ 	.word	0x00000000
        /*0840*/ 	.short	0x010a
        /*0842*/ 	.byte	0x05
	.zero		1


	//   ....[116]....
        /*0844*/ 	.word	0x00003370
        /*0848*/ 	.word	0x000000ff
        /*084c*/ 	.word	0x00000000
        /*0850*/ 	.short	0x010a
        /*0852*/ 	.byte	0x05
	.zero		1


	//   ....[117]....
        /*0854*/ 	.word	0x00003400
        /*0858*/ 	.word	0x000000ff
        /*085c*/ 	.word	0x00000000
        /*0860*/ 	.short	0x010a
        /*0862*/ 	.byte	0x05
	.zero		1


	//   ....[118]....
        /*0864*/ 	.word	0x00003490
        /*0868*/ 	.word	0x000000ff
        /*086c*/ 	.word	0x00000000
        /*0870*/ 	.short	0x010a
        /*0872*/ 	.byte	0x05
	.zero		1


	//   ....[119]....
        /*0874*/ 	.word	0x00003520
        /*0878*/ 	.word	0x000000ff
        /*087c*/ 	.word	0x00000000
        /*0880*/ 	.short	0x010a
        /*0882*/ 	.byte	0x05
	.zero		1


	//   ....[120]....
        /*0884*/ 	.word	0x000035b0
        /*0888*/ 	.word	0x000000ff
        /*088c*/ 	.word	0x00000000
        /*0890*/ 	.short	0x010a
        /*0892*/ 	.byte	0x05
	.zero		1


	//   ....[121]....
        /*0894*/ 	.word	0x00003640
        /*0898*/ 	.word	0x000000ff
        /*089c*/ 	.word	0x00000000
        /*08a0*/ 	.short	0x010a
        /*08a2*/ 	.byte	0x05
	.zero		1


	//   ....[122]....
        /*08a4*/ 	.word	0x000036d0
        /*08a8*/ 	.word	0x000000ff
        /*08ac*/ 	.word	0x00000000
        /*08b0*/ 	.short	0x010a
        /*08b2*/ 	.byte	0x05
	.zero		1


	//   ....[123]....
        /*08b4*/ 	.word	0x00003760
        /*08b8*/ 	.word	0x000000ff
        /*08bc*/ 	.word	0x00000000
        /*08c0*/ 	.short	0x010a
        /*08c2*/ 	.byte	0x05
	.zero		1


	//   ....[124]....
        /*08c4*/ 	.word	0x000037f0
        /*08c8*/ 	.word	0x000000ff
        /*08cc*/ 	.word	0x00000000
        /*08d0*/ 	.short	0x010a
        /*08d2*/ 	.byte	0x05
	.zero		1


	//   ....[125]....
        /*08d4*/ 	.word	0x00003880
        /*08d8*/ 	.word	0x000000ff
        /*08dc*/ 	.word	0x00000000
        /*08e0*/ 	.short	0x010a
        /*08e2*/ 	.byte	0x05
	.zero		1


	//   ....[126]....
        /*08e4*/ 	.word	0x00003910
        /*08e8*/ 	.word	0x000000ff
        /*08ec*/ 	.word	0x00000000
        /*08f0*/ 	.short	0x010a
        /*08f2*/ 	.byte	0x05
	.zero		1


	//   ....[127]....
        /*08f4*/ 	.word	0x000039a0
        /*08f8*/ 	.word	0x000000ff
        /*08fc*/ 	.word	0x00000000
        /*0900*/ 	.short	0x010a
        /*0902*/ 	.byte	0x05
	.zero		1


	//   ....[128]....
        /*0904*/ 	.word	0x00003a30
        /*0908*/ 	.word	0x000000ff
        /*090c*/ 	.word	0x00000000
        /*0910*/ 	.short	0x010a
        /*0912*/ 	.byte	0x05
	.zero		1


	//   ....[129]....
        /*0914*/ 	.word	0x00003ac0
        /*0918*/ 	.word	0x000000ff
        /*091c*/ 	.word	0x00000000
        /*0920*/ 	.short	0x010a
        /*0922*/ 	.byte	0x05
	.zero		1


	//   ....[130]....
        /*0924*/ 	.word	0x00003b50
        /*0928*/ 	.word	0x000000ff
        /*092c*/ 	.word	0x00000000
        /*0930*/ 	.short	0x010a
        /*0932*/ 	.byte	0x05
	.zero		1


	//   ....[131]....
        /*0934*/ 	.word	0x00003be0
        /*0938*/ 	.word	0x000000ff
        /*093c*/ 	.word	0x00000000
        /*0940*/ 	.short	0x010a
        /*0942*/ 	.byte	0x05
	.zero		1


	//   ....[132]....
        /*0944*/ 	.word	0x00003c70
        /*0948*/ 	.word	0x000000ff
        /*094c*/ 	.word	0x00000000
        /*0950*/ 	.short	0x010a
        /*0952*/ 	.byte	0x05
	.zero		1


	//   ....[133]....
        /*0954*/ 	.word	0x00003d00
        /*0958*/ 	.word	0x000000ff
        /*095c*/ 	.word	0x00000000
        /*0960*/ 	.short	0x010a
        /*0962*/ 	.byte	0x05
	.zero		1


	//   ....[134]....
        /*0964*/ 	.word	0x00003d90
        /*0968*/ 	.word	0x000000ff
        /*096c*/ 	.word	0x00000000
        /*0970*/ 	.short	0x010a
        /*0972*/ 	.byte	0x05
	.zero		1


	//   ....[135]....
        /*0974*/ 	.word	0x00003e20
        /*0978*/ 	.word	0x000000ff
        /*097c*/ 	.word	0x00000000
        /*0980*/ 	.short	0x010a
        /*0982*/ 	.byte	0x05
	.zero		1


	//   ....[136]....
        /*0984*/ 	.word	0x00003eb0
        /*0988*/ 	.word	0x000000ff
        /*098c*/ 	.word	0x00000000
        /*0990*/ 	.short	0x010a
        /*0992*/ 	.byte	0x05
	.zero		1


	//   ....[137]....
        /*0994*/ 	.word	0x00003f40
        /*0998*/ 	.word	0x000000ff
        /*099c*/ 	.word	0x00000000
        /*09a0*/ 	.short	0x010a
        /*09a2*/ 	.byte	0x05
	.zero		1


	//   ....[138]....
        /*09a4*/ 	.word	0x00003fd0
        /*09a8*/ 	.word	0x000000ff
        /*09ac*/ 	.word	0x00000000
        /*09b0*/ 	.short	0x010a
        /*09b2*/ 	.byte	0x05
	.zero		1


	//   ....[139]....
        /*09b4*/ 	.word	0x00004060
        /*09b8*/ 	.word	0x000000ff
        /*09bc*/ 	.word	0x00000000
        /*09c0*/ 	.short	0x010a
        /*09c2*/ 	.byte	0x05
	.zero		1


	//   ....[140]....
        /*09c4*/ 	.word	0x00004100
        /*09c8*/ 	.word	0x00000000
        /*09cc*/ 	.word	0x00000000
        /*09d0*/ 	.short	0x010a
        /*09d2*/ 	.byte	0xff
	.zero		1


	//   ....[141]....
        /*09d4*/ 	.word	0x00004240
        /*09d8*/ 	.word	0x00000000
        /*09dc*/ 	.word	0x000002d0
        /*09e0*/ 	.short	0x010a
        /*09e2*/ 	.byte	0xff
	.zero		1


	//   ....[142]....
        /*09e4*/ 	.word	0x000042b0
        /*09e8*/ 	.word	0x00000000
        /*09ec*/ 	.word	0x00000000
        /*09f0*/ 	.short	0x0101
        /*09f2*/ 	.byte	0xff
	.zero		1


	//   ....[143]....
        /*09f4*/ 	.word	0x000042d0
        /*09f8*/ 	.word	0x000000ff
        /*09fc*/ 	.word	0x00000280
        /*0a00*/ 	.short	0x010a
        /*0a02*/ 	.byte	0x04
	.zero		1


	//   ....[144]....
        /*0a04*/ 	.word	0x000043f0
        /*0a08*/ 	.word	0x00000000
        /*0a0c*/ 	.word	0x00000270
        /*0a10*/ 	.short	0x010a
        /*0a12*/ 	.byte	0xff
	.zero		1


	//   ....[145]....
        /*0a14*/ 	.word	0x000044f0
        /*0a18*/ 	.word	0x00000000
        /*0a1c*/ 	.word	0x00000000
        /*0a20*/ 	.short	0x0101
        /*0a22*/ 	.byte	0xff
	.zero		1


	//   ....[146]....
        /*0a24*/ 	.word	0x00004580
        /*0a28*/ 	.word	0x000000ff
        /*0a2c*/ 	.word	0x00000280
        /*0a30*/ 	.short	0x0106
        /*0a32*/ 	.byte	0x04
	.zero		1


	//   ....[147]....
        /*0a34*/ 	.word	0x000045a0
        /*0a38*/ 	.word	0x000000ff
        /*0a3c*/ 	.word	0x00000280
        /*0a40*/ 	.short	0x010a
        /*0a42*/ 	.byte	0x04
	.zero		1


	//   ....[148]....
        /*0a44*/ 	.word	0x00004630
        /*0a48*/ 	.word	0x000000ff
        /*0a4c*/ 	.word	0x00000280
        /*0a50*/ 	.short	0x0106
        /*0a52*/ 	.byte	0x07
	.zero		1


	//   ....[149]....
        /*0a54*/ 	.word	0x00004670
        /*0a58*/ 	.word	0x00000000
        /*0a5c*/ 	.word	0x00000280
        /*0a60*/ 	.short	0x010a
        /*0a62*/ 	.byte	0xff
	.zero		1


	//   ....[150]....
        /*0a64*/ 	.word	0x000048c0
        /*0a68*/ 	.word	0x000000ff
        /*0a6c*/ 	.word	0x00000008
        /*0a70*/ 	.short	0x010a
        /*0a72*/ 	.byte	0x05
	.zero		1


	//   ....[151]....
        /*0a74*/ 	.word	0x000048e0
        /*0a78*/ 	.word	0x000000ff
        /*0a7c*/ 	.word	0x00000008
        /*0a80*/ 	.short	0x010a
        /*0a82*/ 	.byte	0x05
	.zero		1


	//   ....[152]....
        /*0a84*/ 	.word	0x00004a70
        /*0a88*/ 	.word	0x000000ff
        /*0a8c*/ 	.word	0x00000008
        /*0a90*/ 	.short	0x010a
        /*0a92*/ 	.byte	0x05
	.zero		1


	//   ....[153]....
        /*0a94*/ 	.word	0x00004a90
        /*0a98*/ 	.word	0x000000ff
        /*0a9c*/ 	.word	0x00000008
        /*0aa0*/ 	.short	0x010a
        /*0aa2*/ 	.byte	0x05
	.zero		1


	//   ....[154]....
        /*0aa4*/ 	.word	0x00004b50
        /*0aa8*/ 	.word	0x000000ff
        /*0aac*/ 	.word	0x00000000
        /*0ab0*/ 	.short	0x0101
        /*0ab2*/ 	.byte	0x04
	.zero		1


	//   ....[155]....
        /*0ab4*/ 	.word	0x00004e50
        /*0ab8*/ 	.word	0x00000000
        /*0abc*/ 	.word	0x00000270
        /*0ac0*/ 	.short	0x010a
        /*0ac2*/ 	.byte	0xff
	.zero		1


	//   ....[156]....
        /*0ac4*/ 	.word	0x00004f10
        /*0ac8*/ 	.word	0x00000000
        /*0acc*/ 	.word	0x00000000
        /*0ad0*/ 	.short	0x0101
        /*0ad2*/ 	.byte	0xff
	.zero		1


	//   ....[157]....
        /*0ad4*/ 	.word	0x00004fd0
        /*0ad8*/ 	.word	0x000000ff
        /*0adc*/ 	.word	0x00000000
        /*0ae0*/ 	.short	0x010a
        /*0ae2*/ 	.byte	0x04
	.zero		1


	//   ....[158]....
        /*0ae4*/ 	.word	0x00004fe0
        /*0ae8*/ 	.word	0x000000ff
        /*0aec*/ 	.word	0x000002b0
        /*0af0*/ 	.short	0x010a
        /*0af2*/ 	.byte	0x17
	.zero		1


	//   ....[159]....
        /*0af4*/ 	.word	0x00005090
        /*0af8*/ 	.word	0x000000ff
        /*0afc*/ 	.word	0x00000000
        /*0b00*/ 	.short	0x010a
        /*0b02*/ 	.byte	0x05
	.zero		1


	//   ....[160]....
        /*0b04*/ 	.word	0x000051d0
        /*0b08*/ 	.word	0x000000ff
        /*0b0c*/ 	.word	0x00000000
        /*0b10*/ 	.short	0x010a
        /*0b12*/ 	.byte	0x04
	.zero		1


	//   ....[161]....
        /*0b14*/ 	.word	0x00005420
        /*0b18*/ 	.word	0x000000ff
        /*0b1c*/ 	.word	0x00000000
        /*0b20*/ 	.short	0x010a
        /*0b22*/ 	.byte	0x04
	.zero		1


	//   ....[162]....
        /*0b24*/ 	.word	0x000054b0
        /*0b28*/ 	.word	0x000000ff
        /*0b2c*/ 	.word	0x00000000
        /*0b30*/ 	.short	0x010a
        /*0b32*/ 	.byte	0x05
	.zero		1


	//   ....[163]....
        /*0b34*/ 	.word	0x00005540
        /*0b38*/ 	.word	0x000000ff
        /*0b3c*/ 	.word	0x00000000
        /*0b40*/ 	.short	0x010a
        /*0b42*/ 	.byte	0x05
	.zero		1


	//   ....[164]....
        /*0b44*/ 	.word	0x000055e0
        /*0b48*/ 	.word	0x00000000
        /*0b4c*/ 	.word	0x00000000
        /*0b50*/ 	.short	0x010a
        /*0b52*/ 	.byte	0xff
	.zero		1


	//   ....[165]....
        /*0b54*/ 	.word	0x00005620
        /*0b58*/ 	.word	0x00000000
        /*0b5c*/ 	.word	0x00000000
        /*0b60*/ 	.short	0x010a
        /*0b62*/ 	.byte	0xff
	.zero		1


	//   ....[166]....
        /*0b64*/ 	.word	0x00005690
        /*0b68*/ 	.word	0x000000ff
        /*0b6c*/ 	.word	0x00000000
        /*0b70*/ 	.short	0x0101
        /*0b72*/ 	.byte	0x04
	.zero		1


	//   ....[167]....
        /*0b74*/ 	.word	0x000056d0
        /*0b78*/ 	.word	0x000000ff
        /*0b7c*/ 	.word	0x000002f0
        /*0b80*/ 	.short	0x010a
        /*0b82*/ 	.byte	0x11
	.zero		1


	//   ....[168]....
        /*0b84*/ 	.word	0x00005720
        /*0b88*/ 	.word	0x000000ff
        /*0b8c*/ 	.word	0x00000000
        /*0b90*/ 	.short	0x0101
        /*0b92*/ 	.byte	0x04
	.zero		1


	//   ....[169]....
        /*0b94*/ 	.word	0x00005b90
        /*0b98*/ 	.word	0x0000000c
        /*0b9c*/ 	.word	0x00000270
        /*0ba0*/ 	.short	0x010a
        /*0ba2*/ 	.byte	0xff
	.zero		1


	//   ....[170]....
        /*0ba4*/ 	.word	0x00005d00
        /*0ba8*/ 	.word	0x00000000
        /*0bac*/ 	.word	0x00000000
        /*0bb0*/ 	.short	0x0101
        /*0bb2*/ 	.byte	0xff
	.zero		1


	//   ....[171]....
        /*0bb4*/ 	.word	0x00006180
        /*0bb8*/ 	.word	0x000000ff
        /*0bbc*/ 	.word	0x00000268
        /*0bc0*/ 	.short	0x010a
        /*0bc2*/ 	.byte	0x1d
	.zero		1


	//   ....[172]....
        /*0bc4*/ 	.word	0x00006340
        /*0bc8*/ 	.word	0x000000ff
        /*0bcc*/ 	.word	0x00000248
        /*0bd0*/ 	.short	0x010a
        /*0bd2*/ 	.byte	0x04
	.zero		1


	//   ....[173]....
        /*0bd4*/ 	.word	0x00006590
        /*0bd8*/ 	.word	0x000000ff
        /*0bdc*/ 	.word	0x00000230
        /*0be0*/ 	.short	0x010b
        /*0be2*/ 	.byte	0x04
	.zero		1


	//   ....[174]....
        /*0be4*/ 	.word	0x000065a0
        /*0be8*/ 	.word	0x000000ff
        /*0bec*/ 	.word	0x00000000
        /*0bf0*/ 	.short	0x0101
        /*0bf2*/ 	.byte	0x10
	.zero		1


	//   ....[175]....
        /*0bf4*/ 	.word	0x000065b0
        /*0bf8*/ 	.word	0x000000ff
        /*0bfc*/ 	.word	0x00000248
        /*0c00*/ 	.short	0x010a
        /*0c02*/ 	.byte	0x05
	.zero		1


	//   ....[176]....
        /*0c04*/ 	.word	0x00006810
        /*0c08*/ 	.word	0x000000ff
        /*0c0c*/ 	.word	0x00000230
        /*0c10*/ 	.short	0x010b
        /*0c12*/ 	.byte	0x05
	.zero		1


	//   ....[177]....
        /*0c14*/ 	.word	0x00006820
        /*0c18*/ 	.word	0x000000ff
        /*0c1c*/ 	.word	0x00000000
        /*0c20*/ 	.short	0x0101
        /*0c22*/ 	.byte	0x04
	.zero		1


	//   ....[178]....
        /*0c24*/ 	.word	0x000068e0
        /*0c28*/ 	.word	0x000000ff
        /*0c2c*/ 	.word	0x00000000
        /*0c30*/ 	.short	0x010a
        /*0c32*/ 	.byte	0x04
	.zero		1


	//   ....[179]....
        /*0c34*/ 	.word	0x00006970
        /*0c38*/ 	.word	0x000000ff
        /*0c3c*/ 	.word	0x00000000
        /*0c40*/ 	.short	0x010a
        /*0c42*/ 	.byte	0x05
	.zero		1


	//   ....[180]....
        /*0c44*/ 	.word	0x00006a10
        /*0c48*/ 	.word	0x00000000
        /*0c4c*/ 	.word	0x00000000
        /*0c50*/ 	.short	0x010a
        /*0c52*/ 	.byte	0xff
	.zero		1


	//   ....[181]....
        /*0c54*/ 	.word	0x00006d60
        /*0c58*/ 	.word	0x00000003
        /*0c5c*/ 	.word	0x00000270
        /*0c60*/ 	.short	0x010a
        /*0c62*/ 	.byte	0xff
	.zero		1


	//   ....[182]....
        /*0c64*/ 	.word	0x00006ee0
        /*0c68*/ 	.word	0x00000000
        /*0c6c*/ 	.word	0x00000000
        /*0c70*/ 	.short	0x0101
        /*0c72*/ 	.byte	0xff
	.zero		1


	//   ....[183]....
        /*0c74*/ 	.word	0x00007a70
        /*0c78*/ 	.word	0x00000000
        /*0c7c*/ 	.word	0x00000230
        /*0c80*/ 	.short	0x010a
        /*0c82*/ 	.byte	0xff
	.zero		1


	//   ....[184]....
        /*0c84*/ 	.word	0x00007aa0
        /*0c88*/ 	.word	0x00000035
        /*0c8c*/ 	.word	0x00000290
        /*0c90*/ 	.short	0x010a
        /*0c92*/ 	.byte	0xff
	.zero		1


	//   ....[185]....
        /*0c94*/ 	.word	0x00007bb0
        /*0c98*/ 	.word	0x00000000
        /*0c9c*/ 	.word	0x00000230
        /*0ca0*/ 	.short	0x010a
        /*0ca2*/ 	.byte	0xff
	.zero		1


	//   ....[186]....
        /*0ca4*/ 	.word	0x00007cc0
        /*0ca8*/ 	.word	0x00000035
        /*0cac*/ 	.word	0x00000290
        /*0cb0*/ 	.short	0x010a
        /*0cb2*/ 	.byte	0xff
	.zero		1


	//   ....[187]....
        /*0cb4*/ 	.word	0x000084e0
        /*0cb8*/ 	.word	0x00000000
        /*0cbc*/ 	.word	0x00000000
        /*0cc0*/ 	.short	0x0101
        /*0cc2*/ 	.byte	0xff
	.zero		1


	//   ....[188]....
        /*0cc4*/ 	.word	0x000084f0
        /*0cc8*/ 	.word	0x00000003
        /*0ccc*/ 	.word	0x00000230
        /*0cd0*/ 	.short	0x010a
        /*0cd2*/ 	.byte	0xff
	.zero		1


	//   ....[189]....
        /*0cd4*/ 	.word	0x000085b0
        /*0cd8*/ 	.word	0x00000003
        /*0cdc*/ 	.word	0x00000230
        /*0ce0*/ 	.short	0x010a
        /*0ce2*/ 	.byte	0xff
	.zero		1


	//   ....[190]....
        /*0ce4*/ 	.word	0x00008910
        /*0ce8*/ 	.word	0x00000035
        /*0cec*/ 	.word	0x00000000
        /*0cf0*/ 	.short	0x0101
        /*0cf2*/ 	.byte	0xff
	.zero		1


	//   ....[191]....
        /*0cf4*/ 	.word	0x00008ee0
        /*0cf8*/ 	.word	0x00000000
        /*0cfc*/ 	.word	0x00000000
        /*0d00*/ 	.short	0x0101
        /*0d02*/ 	.byte	0xff
	.zero		1


	//   ....[192]....
        /*0d04*/ 	.word	0x000091a0
        /*0d08*/ 	.word	0x000000ff
        /*0d0c*/ 	.word	0x00000000
        /*0d10*/ 	.short	0x0101
        /*0d12*/ 	.byte	0x04
	.zero		1


	//   ....[193]....
        /*0d14*/ 	.word	0x000091c0
        /*0d18*/ 	.word	0x00000000
        /*0d1c*/ 	.word	0x000002e0
        /*0d20*/ 	.short	0x010a
        /*0d22*/ 	.byte	0xff
	.zero		1


	//   ....[194]....
        /*0d24*/ 	.word	0x00009220
        /*0d28*/ 	.word	0x00000000
        /*0d2c*/ 	.word	0x00000118
        /*0d30*/ 	.short	0x010a
        /*0d32*/ 	.byte	0xff
	.zero		1


	//   ....[195]....
        /*0d34*/ 	.word	0x00009280
        /*0d38*/ 	.word	0x00000000
        /*0d3c*/ 	.word	0x00000118
        /*0d40*/ 	.short	0x010a
        /*0d42*/ 	.byte	0xff
	.zero		1


	//   ....[196]....
        /*0d44*/ 	.word	0x000092d0
        /*0d48*/ 	.word	0x00000003
        /*0d4c*/ 	.word	0x00000270
        /*0d50*/ 	.short	0x010a
        /*0d52*/ 	.byte	0xff
	.zero		1


	//   ....[197]....
        /*0d54*/ 	.word	0x00009330
        /*0d58*/ 	.word	0x00000000
        /*0d5c*/ 	.word	0x00000000
        /*0d60*/ 	.short	0x010a
        /*0d62*/ 	.byte	0xff
	.zero		1


	//   ....[198]....
        /*0d64*/ 	.word	0x00009390
        /*0d68*/ 	.word	0x00000000
        /*0d6c*/ 	.word	0x00000000
        /*0d70*/ 	.short	0x010a
        /*0d72*/ 	.byte	0xff
	.zero		1


	//   ....[199]....
        /*0d74*/ 	.word	0x000093f0
        /*0d78*/ 	.word	0x00000000
        /*0d7c*/ 	.word	0x00000000
        /*0d80*/ 	.short	0x010a
        /*0d82*/ 	.byte	0xff
	.zero		1


	//   ....[200]....
        /*0d84*/ 	.word	0x00009450
        /*0d88*/ 	.word	0x00000000
        /*0d8c*/ 	.word	0x00000000
        /*0d90*/ 	.short	0x010a
        /*0d92*/ 	.byte	0xff
	.zero		1


	//   ....[201]....
        /*0d94*/ 	.word	0x000094b0
        /*0d98*/ 	.word	0x00000000
        /*0d9c*/ 	.word	0x00000000
        /*0da0*/ 	.short	0x010a
        /*0da2*/ 	.byte	0xff
	.zero		1


	//   ....[202]....
        /*0da4*/ 	.word	0x00009510
        /*0da8*/ 	.word	0x00000000
        /*0dac*/ 	.word	0x00000000
        /*0db0*/ 	.short	0x010a
        /*0db2*/ 	.byte	0xff
	.zero		1


	//   ....[203]....
        /*0db4*/ 	.word	0x00009570
        /*0db8*/ 	.word	0x00000000
        /*0dbc*/ 	.word	0x00000000
        /*0dc0*/ 	.short	0x010a
        /*0dc2*/ 	.byte	0xff
	.zero		1


	//   ....[204]....
        /*0dc4*/ 	.word	0x000095d0
        /*0dc8*/ 	.word	0x00000000
        /*0dcc*/ 	.word	0x00000000
        /*0dd0*/ 	.short	0x010a
        /*0dd2*/ 	.byte	0xff
	.zero		1


	//   ....[205]....
        /*0dd4*/ 	.word	0x00009630
        /*0dd8*/ 	.word	0x00000000
        /*0ddc*/ 	.word	0x00000000
        /*0de0*/ 	.short	0x010a
        /*0de2*/ 	.byte	0xff
	.zero		1


	//   ....[206]....
        /*0de4*/ 	.word	0x00009690
        /*0de8*/ 	.word	0x00000000
        /*0dec*/ 	.word	0x00000000
        /*0df0*/ 	.short	0x010a
        /*0df2*/ 	.byte	0xff
	.zero		1


	//   ....[207]....
        /*0df4*/ 	.word	0x000096f0
        /*0df8*/ 	.word	0x00000000
        /*0dfc*/ 	.word	0x00000000
        /*0e00*/ 	.short	0x010a
        /*0e02*/ 	.byte	0xff
	.zero		1


	//   ....[208]....
        /*0e04*/ 	.word	0x00009750
        /*0e08*/ 	.word	0x00000000
        /*0e0c*/ 	.word	0x00000000
        /*0e10*/ 	.short	0x010a
        /*0e12*/ 	.byte	0xff
	.zero		1


	//   ....[209]....
        /*0e14*/ 	.word	0x000097b0
        /*0e18*/ 	.word	0x00000000
        /*0e1c*/ 	.word	0x00000000
        /*0e20*/ 	.short	0x010a
        /*0e22*/ 	.byte	0xff
	.zero		1


	//   ....[210]....
        /*0e24*/ 	.word	0x00009810
        /*0e28*/ 	.word	0x00000000
        /*0e2c*/ 	.word	0x00000000
        /*0e30*/ 	.short	0x010a
        /*0e32*/ 	.byte	0xff
	.zero		1


	//   ....[211]....
        /*0e34*/ 	.word	0x00009870
        /*0e38*/ 	.word	0x00000000
        /*0e3c*/ 	.word	0x00000000
        /*0e40*/ 	.short	0x010a
        /*0e42*/ 	.byte	0xff
	.zero		1


	//   ....[212]....
        /*0e44*/ 	.word	0x000098d0
        /*0e48*/ 	.word	0x00000000
        /*0e4c*/ 	.word	0x00000000
        /*0e50*/ 	.short	0x010a
        /*0e52*/ 	.byte	0xff
	.zero		1


	//   ....[213]....
        /*0e54*/ 	.word	0x00009930
        /*0e58*/ 	.word	0x00000000
        /*0e5c*/ 	.word	0x00000000
        /*0e60*/ 	.short	0x010a
        /*0e62*/ 	.byte	0xff
	.zero		1


	//   ....[214]....
        /*0e64*/ 	.word	0x00009990
        /*0e68*/ 	.word	0x00000000
        /*0e6c*/ 	.word	0x00000000
        /*0e70*/ 	.short	0x010a
        /*0e72*/ 	.byte	0xff
	.zero		1


	//   ....[215]....
        /*0e74*/ 	.word	0x000099f0
        /*0e78*/ 	.word	0x00000000
        /*0e7c*/ 	.word	0x00000000
        /*0e80*/ 	.short	0x010a
        /*0e82*/ 	.byte	0xff
	.zero		1


	//   ....[216]....
        /*0e84*/ 	.word	0x00009a50
        /*0e88*/ 	.word	0x00000000
        /*0e8c*/ 	.word	0x00000000
        /*0e90*/ 	.short	0x010a
        /*0e92*/ 	.byte	0xff
	.zero		1


	//   ....[217]....
        /*0e94*/ 	.word	0x00009ab0
        /*0e98*/ 	.word	0x00000000
        /*0e9c*/ 	.word	0x00000000
        /*0ea0*/ 	.short	0x010a
        /*0ea2*/ 	.byte	0xff
	.zero		1


	//   ....[218]....
        /*0ea4*/ 	.word	0x00009b10
        /*0ea8*/ 	.word	0x00000000
        /*0eac*/ 	.word	0x00000000
        /*0eb0*/ 	.short	0x010a
        /*0eb2*/ 	.byte	0xff
	.zero		1


	//   ....[219]....
        /*0eb4*/ 	.word	0x00009b70
        /*0eb8*/ 	.word	0x00000000
        /*0ebc*/ 	.word	0x00000000
        /*0ec0*/ 	.short	0x010a
        /*0ec2*/ 	.byte	0xff
	.zero		1


	//   ....[220]....
        /*0ec4*/ 	.word	0x00009bd0
        /*0ec8*/ 	.word	0x00000000
        /*0ecc*/ 	.word	0x00000000
        /*0ed0*/ 	.short	0x010a
        /*0ed2*/ 	.byte	0xff
	.zero		1


	//   ....[221]....
        /*0ed4*/ 	.word	0x00009c30
        /*0ed8*/ 	.word	0x00000000
        /*0edc*/ 	.word	0x00000000
        /*0ee0*/ 	.short	0x010a
        /*0ee2*/ 	.byte	0xff
	.zero		1


	//   ....[222]....
        /*0ee4*/ 	.word	0x00009c90
        /*0ee8*/ 	.word	0x00000000
        /*0eec*/ 	.word	0x00000000
        /*0ef0*/ 	.short	0x010a
        /*0ef2*/ 	.byte	0xff
	.zero		1


	//   ....[223]....
        /*0ef4*/ 	.word	0x00009cf0
        /*0ef8*/ 	.word	0x00000000
        /*0efc*/ 	.word	0x00000000
        /*0f00*/ 	.short	0x010a
        /*0f02*/ 	.byte	0xff
	.zero		1


	//   ....[224]....
        /*0f04*/ 	.word	0x00009d50
        /*0f08*/ 	.word	0x00000000
        /*0f0c*/ 	.word	0x00000000
        /*0f10*/ 	.short	0x010a
        /*0f12*/ 	.byte	0xff
	.zero		1


	//   ....[225]....
        /*0f14*/ 	.word	0x00009db0
        /*0f18*/ 	.word	0x00000000
        /*0f1c*/ 	.word	0x00000000
        /*0f20*/ 	.short	0x010a
        /*0f22*/ 	.byte	0xff
	.zero		1


	//   ....[226]....
        /*0f24*/ 	.word	0x00009e10
        /*0f28*/ 	.word	0x00000000
        /*0f2c*/ 	.word	0x00000000
        /*0f30*/ 	.short	0x010a
        /*0f32*/ 	.byte	0xff
	.zero		1


	//   ....[227]....
        /*0f34*/ 	.word	0x00009e70
        /*0f38*/ 	.word	0x00000000
        /*0f3c*/ 	.word	0x00000000
        /*0f40*/ 	.short	0x010a
        /*0f42*/ 	.byte	0xff
	.zero		1


	//   ....[228]....
        /*0f44*/ 	.word	0x00009ed0
        /*0f48*/ 	.word	0x00000000
        /*0f4c*/ 	.word	0x00000000
        /*0f50*/ 	.short	0x010a
        /*0f52*/ 	.byte	0xff
	.zero		1


	//   ....[229]....
        /*0f54*/ 	.word	0x00009f30
        /*0f58*/ 	.word	0x00000000
        /*0f5c*/ 	.word	0x00000000
        /*0f60*/ 	.short	0x010a
        /*0f62*/ 	.byte	0xff
	.zero		1


	//   ....[230]....
        /*0f64*/ 	.word	0x00009f90
        /*0f68*/ 	.word	0x00000000
        /*0f6c*/ 	.word	0x00000000
        /*0f70*/ 	.short	0x010a
        /*0f72*/ 	.byte	0xff
	.zero		1


	//   ....[231]....
        /*0f74*/ 	.word	0x00009fe0
        /*0f78*/ 	.word	0x00000000
        /*0f7c*/ 	.word	0x000002d0
        /*0f80*/ 	.short	0x010a
        /*0f82*/ 	.byte	0xff
	.zero		1


	//   ....[232]....
        /*0f84*/ 	.word	0x0000a040
        /*0f88*/ 	.word	0x00000000
        /*0f8c*/ 	.word	0x00000280
        /*0f90*/ 	.short	0x010a
        /*0f92*/ 	.byte	0xff
	.zero		1


	//   ....[233]....
        /*0f94*/ 	.word	0x0000a090
        /*0f98*/ 	.word	0x00000000
        /*0f9c*/ 	.word	0x00000270
        /*0fa0*/ 	.short	0x010a
        /*0fa2*/ 	.byte	0xff
	.zero		1


	//   ....[234]....
        /*0fa4*/ 	.word	0x0000a0f0
        /*0fa8*/ 	.word	0x00000000
        /*0fac*/ 	.word	0x00000280
        /*0fb0*/ 	.short	0x010a
        /*0fb2*/ 	.byte	0xff
	.zero		1


	//   ....[235]....
        /*0fb4*/ 	.word	0x0000a150
        /*0fb8*/ 	.word	0x00000005
        /*0fbc*/ 	.word	0x00000008
        /*0fc0*/ 	.short	0x010a
        /*0fc2*/ 	.byte	0xff
	.zero		1


	//   ....[236]....
        /*0fc4*/ 	.word	0x0000a230
        /*0fc8*/ 	.word	0x00000003
        /*0fcc*/ 	.word	0x00000008
        /*0fd0*/ 	.short	0x010a
        /*0fd2*/ 	.byte	0xff
	.zero		1


	//   ....[237]....
        /*0fd4*/ 	.word	0x0000a280
        /*0fd8*/ 	.word	0x00000000
        /*0fdc*/ 	.word	0x00000270
        /*0fe0*/ 	.short	0x010a
        /*0fe2*/ 	.byte	0xff
	.zero		1


	//   ....[238]....
        /*0fe4*/ 	.word	0x0000a2e0
        /*0fe8*/ 	.word	0x00000000
        /*0fec*/ 	.word	0x000002b0
        /*0ff0*/ 	.short	0x010a
        /*0ff2*/ 	.byte	0xff
	.zero		1


	//   ....[239]....
        /*0ff4*/ 	.word	0x0000a340
        /*0ff8*/ 	.word	0x00000000
        /*0ffc*/ 	.word	0x00000000
        /*1000*/ 	.short	0x010a
        /*1002*/ 	.byte	0xff
	.zero		1


	//   ....[240]....
        /*1004*/ 	.word	0x0000a3a0
        /*1008*/ 	.word	0x00000000
        /*100c*/ 	.word	0x00000000
        /*1010*/ 	.short	0x010a
        /*1012*/ 	.byte	0xff
	.zero		1


	//   ....[241]....
        /*1014*/ 	.word	0x0000a400
        /*1018*/ 	.word	0x00000000
        /*101c*/ 	.word	0x00000000
        /*1020*/ 	.short	0x010a
        /*1022*/ 	.byte	0xff
	.zero		1


	//   ....[242]....
        /*1024*/ 	.word	0x0000a460
        /*1028*/ 	.word	0x00000000
        /*102c*/ 	.word	0x00000000
        /*1030*/ 	.short	0x010a
        /*1032*/ 	.byte	0xff
	.zero		1


	//   ....[243]....
        /*1034*/ 	.word	0x0000a4c0
        /*1038*/ 	.word	0x00000000
        /*103c*/ 	.word	0x000002f0
        /*1040*/ 	.short	0x010a
        /*1042*/ 	.byte	0xff
	.zero		1


	//   ....[244]....
        /*1044*/ 	.word	0x0000a510
        /*1048*/ 	.word	0x0000000c
        /*104c*/ 	.word	0x00000270
        /*1050*/ 	.short	0x010a
        /*1052*/ 	.byte	0xff
	.zero		1


	//   ....[245]....
        /*1054*/ 	.word	0x0000a570
        /*1058*/ 	.word	0x00000000
        /*105c*/ 	.word	0x00000268
        /*1060*/ 	.short	0x010a
        /*1062*/ 	.byte	0xff
	.zero		1


	//   ....[246]....
        /*1064*/ 	.word	0x0000a5d0
        /*1068*/ 	.word	0x00000000
        /*106c*/ 	.word	0x00000248
        /*1070*/ 	.short	0x010a
        /*1072*/ 	.byte	0xff
	.zero		1


	//   ....[247]....
        /*1074*/ 	.word	0x0000a630
        /*1078*/ 	.word	0x00000000
        /*107c*/ 	.word	0x00000248
        /*1080*/ 	.short	0x010a
        /*1082*/ 	.byte	0xff
	.zero		1


	//   ....[248]....
        /*1084*/ 	.word	0x0000a690
        /*1088*/ 	.word	0x00000000
        /*108c*/ 	.word	0x00000000
        /*1090*/ 	.short	0x010a
        /*1092*/ 	.byte	0xff
	.zero		1


	//   ....[249]....
        /*1094*/ 	.word	0x0000a6f0
        /*1098*/ 	.word	0x00000000
        /*109c*/ 	.word	0x00000000
        /*10a0*/ 	.short	0x010a
        /*10a2*/ 	.byte	0xff
	.zero		1


	//   ....[250]....
        /*10a4*/ 	.word	0x0000a740
        /*10a8*/ 	.word	0x00000003
        /*10ac*/ 	.word	0x00000270
        /*10b0*/ 	.short	0x010a
        /*10b2*/ 	.byte	0xff
	.zero		1


	//   ....[251]....
        /*10b4*/ 	.word	0x0000a790
        /*10b8*/ 	.word	0x00000000
        /*10bc*/ 	.word	0x00000230
        /*10c0*/ 	.short	0x010a
        /*10c2*/ 	.byte	0xff
	.zero		1


	//   ....[252]....
        /*10c4*/ 	.word	0x0000a7e0
        /*10c8*/ 	.word	0x00000035
        /*10cc*/ 	.word	0x00000290
        /*10d0*/ 	.short	0x010a
        /*10d2*/ 	.byte	0xff
	.zero		1


	//   ....[253]....
        /*10d4*/ 	.word	0x0000a830
        /*10d8*/ 	.word	0x00000003
        /*10dc*/ 	.word	0x00000230
        /*10e0*/ 	.short	0x010a
        /*10e2*/ 	.byte	0xff
	.zero		1


	//----- nvinfo : EIATTR_NUM_MBARRIERS
	.align		4
.L_47:
        /*10e4*/ 	.byte	0x03, 0x38
        /*10e6*/ 	.short	0x005f


	//----- nvinfo : EIATTR_EXIT_INSTR_OFFSETS
	.align		4
        /*10e8*/ 	.byte	0x04, 0x1c
        /*10ea*/ 	.short	(.L_49 - .L_48)


	//   ....[0]....
.L_48:
        /*10ec*/ 	.word	0x00004130


	//   ....[1]....
        /*10f0*/ 	.word	0x00004640


	//   ....[2]....
        /*10f4*/ 	.word	0x000046a0


	//   ....[3]....
        /*10f8*/ 	.word	0x00005950


	//   ....[4]....
        /*10fc*/ 	.word	0x00006a40


	//   ....[5]....
        /*1100*/ 	.word	0x00006a80


	//   ....[6]....
        /*1104*/ 	.word	0x00009080


	//   ....[7]....
        /*1108*/ 	.word	0x00009100


	//   ....[8]....
        /*110c*/ 	.word	0x00009130


	//   ....[9]....
        /*1110*/ 	.word	0x000091b0


	//----- nvinfo : EIATTR_MAX_THREADS
	.align		4
.L_49:
        /*1114*/ 	.byte	0x04, 0x05
        /*1116*/ 	.short	(.L_51 - .L_50)
.L_50:
        /*1118*/ 	.word	0x00000100
        /*111c*/ 	.word	0x00000001
        /*1120*/ 	.word	0x00000001


	//----- nvinfo : EIATTR_CRS_STACK_SIZE
	.align		4
.L_51:
        /*1124*/ 	.byte	0x04, 0x1e
        /*1126*/ 	.short	(.L_53 - .L_52)
.L_52:
        /*1128*/ 	.word	0x00000000


	//----- nvinfo : EIATTR_CBANK_PARAM_SIZE
	.align		4
.L_53:
        /*112c*/ 	.byte	0x03, 0x19
        /*112e*/ 	.short	0x0800


	//----- nvinfo : EIATTR_PARAM_CBANK
	.align		4
        /*1130*/ 	.byte	0x04, 0x0a
        /*1132*/ 	.short	(.L_55 - .L_54)
	.align		4
.L_54:
        /*1134*/ 	.word	index@(.nv.constant0._ZN7cutlass13device_kernelINS_4gemm6kernel13GemmUniversalIN4cute5tupleIJiiiiEEENS1_10collective13CollectiveMmaINS1_35MainloopSm100TmaUmmaWarpSpecializedILi35ELi2ELi4ENS5_IJNS4_1CILi2EEESB_NSA_ILi1EEEEEEEENS5_IJNSA_ILi128EEENSA_ILi64EEENSA_ILi32EEEEEENS_10bfloat16_tENS5_IJlSC_lEEESJ_SK_NS4_8TiledMMAINS4_8MMA_AtomIJNS4_26SM100_MMA_F16BF16_2x1SM_SSISJ_SJ_fLi128ELi64ELNS4_4UMMA5MajorE0ELSP_0ELNSO_7ScaleInE0ELSQ_0EEEEEENS4_6LayoutINS5_IJSC_SC_SC_EEENS5_IJNSA_ILi0EEESV_SV_EEEEENS5_IJNS4_10UnderscoreESY_SY_EEEEENS4_28SM100_TMA_2SM_LOAD_MULTICASTENS4_14ComposedLayoutINS4_7SwizzleILi2ELi4ELi3EEENS4_18smem_ptr_flag_bitsILi16EEENST_INS5_IJNSA_ILi8EEESH_EEENS5_IJSH_SC_EEEEEEEvNS4_8identityENS4_18SM100_TMA_2SM_LOADES1B_vS1C_EENS_8epilogue10collective18CollectiveEpilogueINS1F_23Sm100TmaWarpSpecializedILi3ELi2ELi16ELb1ELb0EEEJNS5_IJSG_SG_SH_EEENS5_IJNST_ISG_SC_EENST_INS5_IJNSA_ILi16EEESB_EEENS5_IJSC_SH_EEEEEEEESJ_SK_SJ_SK_NS1F_6fusion15FusionCallbacksIS1J_NS1R_17LinearCombinationISJ_fSJ_fLNS_15FloatRoundStyleE2EEES1K_S1Q_JEEENS4_5SM1004TMEM4LOAD26SM100_TMEM_LOAD_32dp32b16xENS4_13SM90_TMA_LOADENS12_INS13_ILi1ELi4ELi3EEES16_NST_INS5_IJS17_S1M_EEENS5_IJS1M_SC_EEEEEEENS4_39AutoVectorizingCopyWithAssumedAlignmentILi128EEENS4_14SM90_TMA_STOREES26_S28_S28_EEEvvEEEEvNT_6ParamsE)
        /*1138*/ 	.short	0x0380
        /*113a*/ 	.short	0x0800


	//----- nvinfo : EIATTR_SW_WAR
	.align		4
.L_55:
        /*113c*/ 	.byte	0x04, 0x36
        /*113e*/ 	.short	(.L_57 - .L_56)
.L_56:
        /*1140*/ 	.word	0x00000008
.L_57:


//--------------------- .nv.callgraph             --------------------------
	.section	.nv.callgraph,"",@"SHT_CUDA_CALLGRAPH"
	.align	4
	.sectionentsize	8
	.align		4
        /*0000*/ 	.word	0x00000000
	.align		4
        /*0004*/ 	.word	0xffffffff
	.align		4
        /*0008*/ 	.word	index@(_ZN7cutlass13device_kernelINS_4gemm6kernel13GemmUniversalIN4cute5tupleIJiiiiEEENS1_10collective13CollectiveMmaINS1_35MainloopSm100TmaUmmaWarpSpecializedILi35ELi2ELi4ENS5_IJNS4_1CILi2EEESB_NSA_ILi1EEEEEEEENS5_IJNSA_ILi128EEENSA_ILi64EEENSA_ILi32EEEEEENS_10bfloat16_tENS5_IJlSC_lEEESJ_SK_NS4_8TiledMMAINS4_8MMA_AtomIJNS4_26SM100_MMA_F16BF16_2x1SM_SSISJ_SJ_fLi128ELi64ELNS4_4UMMA5MajorE0ELSP_0ELNSO_7ScaleInE0ELSQ_0EEEEEENS4_6LayoutINS5_IJSC_SC_SC_EEENS5_IJNSA_ILi0EEESV_SV_EEEEENS5_IJNS4_10UnderscoreESY_SY_EEEEENS4_28SM100_TMA_2SM_LOAD_MULTICASTENS4_14ComposedLayoutINS4_7SwizzleILi2ELi4ELi3EEENS4_18smem_ptr_flag_bitsILi16EEENST_INS5_IJNSA_ILi8EEESH_EEENS5_IJSH_SC_EEEEEEEvNS4_8identityENS4_18SM100_TMA_2SM_LOADES1B_vS1C_EENS_8epilogue10collective18CollectiveEpilogueINS1F_23Sm100TmaWarpSpecializedILi3ELi2ELi16ELb1ELb0EEEJNS5_IJSG_SG_SH_EEENS5_IJNST_ISG_SC_EENST_INS5_IJNSA_ILi16EEESB_EEENS5_IJSC_SH_EEEEEEEESJ_SK_SJ_SK_NS1F_6fusion15FusionCallbacksIS1J_NS1R_17LinearCombinationISJ_fSJ_fLNS_15FloatRoundStyleE2EEES1K_S1Q_JEEENS4_5SM1004TMEM4LOAD26SM100_TMEM_LOAD_32dp32b16xENS4_13SM90_TMA_LOADENS12_INS13_ILi1ELi4ELi3EEES16_NST_INS5_IJS17_S1M_EEENS5_IJS1M_SC_EEEEEEENS4_39AutoVectorizingCopyWithAssumedAlignmentILi128EEENS4_14SM90_TMA_STOREES26_S28_S28_EEEvvEEEEvNT_6ParamsE)
	.align		4
        /*000c*/ 	.word	index@(__assertfail)
	.align		4
        /*0010*/ 	.word	0x00000000
	.align		4
        /*0014*/ 	.word	0xfffffffe
	.align		4
        /*0018*/ 	.word	0x00000000
	.align		4
        /*001c*/ 	.word	0xfffffffd
	.align		4
        /*0020*/ 	.word	0x00000000
	.align		4
        /*0024*/ 	.word	0xfffffffc


//--------------------- .nv.constant4             --------------------------
	.section	.nv.constant4,"a",@progbits
	.align	8
	.align		8
.nv.constant4:
        /*0000*/ 	.dword	__assertfail
	.align		8
        /*0008*/ 	.dword	__unnamed_1
	.align		8
        /*0010*/ 	.dword	__unnamed_2
	.align		8
        /*0018*/ 	.dword	_ZN39_INTERNAL_bde15976_4_k_cu_b320f99a_87604cuda3std3__45__cpo5beginE
	.align		8
        /*0020*/ 	.dword	_ZN39_INTERNAL_bde15976_4_k_cu_b320f99a_87604cuda3std3__45__cpo3endE
	.align		8
        /*0028*/ 	.dword	_ZN39_INTERNAL_bde15976_4_k_cu_b320f99a_87604cuda3std3__45__cpo6cbeginE
	.align		8
        /*0030*/ 	.dword	_ZN39_INTERNAL_bde15976_4_k_cu_b320f99a_87604cuda3std3__45__cpo4cendE
	.align		8
        /*0038*/ 	.dword	_ZN39_INTERNAL_bde15976_4_k_cu_b320f99a_87604cuda3std3__441_GLOBAL__N__bde15976_4_k_cu_b320f99a_87606ignoreE
	.align		8
        /*0040*/ 	.dword	_ZN39_INTERNAL_bde15976_4_k_cu_b320f99a_87604cuda3std3__419piecewise_constructE
	.align		8
        /*0048*/ 	.dword	_ZN39_INTERNAL_bde15976_4_k_cu_b320f99a_87604cuda3std3__48in_placeE
	.align		8
        /*0050*/ 	.dword	_ZN39_INTERNAL_bde15976_4_k_cu_b320f99a_87604cuda3std6ranges3__45__cpo4swapE
	.align		8
        /*0058*/ 	.dword	_ZN39_INTERNAL_bde15976_4_k_cu_b320f99a_87604cuda3std6ranges3__45__cpo9iter_moveE
	.align		8
        /*0060*/ 	.dword	_ZN39_INTERNAL_bde15976_4_k_cu_b320f99a_87604cute7productE
	.align		8
        /*0068*/ 	.dword	_ZN39_INTERNAL_bde15976_4_k_cu_b320f99a_87604cute1_E
	.align		8
        /*0070*/ 	.dword	$str$25
	.align		8
        /*0078*/ 	.dword	$str$26
	.align		8
        /*0080*/ 	.dword	$str$27
	.align		8
        /*0088*/ 	.dword	$str$28


//--------------------- .text._ZN7cutlass13device_kernelINS_4gemm6kernel13GemmUniversalIN4cute5tupleIJiiiiEEENS1_10collective13CollectiveMmaINS1_35MainloopSm100TmaUmmaWarpSpecializedILi35ELi2ELi4ENS5_IJNS4_1CILi2EEESB_NSA_ILi1EEEEEEEENS5_IJNSA_ILi128EEENSA_ILi64EEENSA_ILi32EEEEEENS_10bfloat16_tENS5_IJlSC_lEEESJ_SK_NS4_8TiledMMAINS4_8MMA_AtomIJNS4_26SM100_MMA_F16BF16_2x1SM_SSISJ_SJ_fLi128ELi64ELNS4_4UMMA5MajorE0ELSP_0ELNSO_7ScaleInE0ELSQ_0EEEEEENS4_6LayoutINS5_IJSC_SC_SC_EEENS5_IJNSA_ILi0EEESV_SV_EEEEENS5_IJNS4_10UnderscoreESY_SY_EEEEENS4_28SM100_TMA_2SM_LOAD_MULTICASTENS4_14ComposedLayoutINS4_7SwizzleILi2ELi4ELi3EEENS4_18smem_ptr_flag_bitsILi16EEENST_INS5_IJNSA_ILi8EEESH_EEENS5_IJSH_SC_EEEEEEEvNS4_8identityENS4_18SM100_TMA_2SM_LOADES1B_vS1C_EENS_8epilogue10collective18CollectiveEpilogueINS1F_23Sm100TmaWarpSpecializedILi3ELi2ELi16ELb1ELb0EEEJNS5_IJSG_SG_SH_EEENS5_IJNST_ISG_SC_EENST_INS5_IJNSA_ILi16EEESB_EEENS5_IJSC_SH_EEEEEEEESJ_SK_SJ_SK_NS1F_6fusion15FusionCallbacksIS1J_NS1R_17LinearCombinationISJ_fSJ_fLNS_15FloatRoundStyleE2EEES1K_S1Q_JEEENS4_5SM1004TMEM4LOAD26SM100_TMEM_LOAD_32dp32b16xENS4_13SM90_TMA_LOADENS12_INS13_ILi1ELi4ELi3EEES16_NST_INS5_IJS17_S1M_EEENS5_IJS1M_SC_EEEEEEENS4_39AutoVectorizingCopyWithAssumedAlignmentILi128EEENS4_14SM90_TMA_STOREES26_S28_S28_EEEvvEEEEvNT_6ParamsE --------------------------
	.section	.text._ZN7cutlass13device_kernelINS_4gemm6kernel13GemmUniversalIN4cute5tupleIJiiiiEEENS1_10collective13CollectiveMmaINS1_35MainloopSm100TmaUmmaWarpSpecializedILi35ELi2ELi4ENS5_IJNS4_1CILi2EEESB_NSA_ILi1EEEEEEEENS5_IJNSA_ILi128EEENSA_ILi64EEENSA_ILi32EEEEEENS_10bfloat16_tENS5_IJlSC_lEEESJ_SK_NS4_8TiledMMAINS4_8MMA_AtomIJNS4_26SM100_MMA_F16BF16_2x1SM_SSISJ_SJ_fLi128ELi64ELNS4_4UMMA5MajorE0ELSP_0ELNSO_7ScaleInE0ELSQ_0EEEEEENS4_6LayoutINS5_IJSC_SC_SC_EEENS5_IJNSA_ILi0EEESV_SV_EEEEENS5_IJNS4_10UnderscoreESY_SY_EEEEENS4_28SM100_TMA_2SM_LOAD_MULTICASTENS4_14ComposedLayoutINS4_7SwizzleILi2ELi4ELi3EEENS4_18smem_ptr_flag_bitsILi16EEENST_INS5_IJNSA_ILi8EEESH_EEENS5_IJSH_SC_EEEEEEEvNS4_8identityENS4_18SM100_TMA_2SM_LOADES1B_vS1C_EENS_8epilogue10collective18CollectiveEpilogueINS1F_23Sm100TmaWarpSpecializedILi3ELi2ELi16ELb1ELb0EEEJNS5_IJSG_SG_SH_EEENS5_IJNST_ISG_SC_EENST_INS5_IJNSA_ILi16EEESB_EEENS5_IJSC_SH_EEEEEEEESJ_SK_SJ_SK_NS1F_6fusion15FusionCallbacksIS1J_NS1R_17LinearCombinationISJ_fSJ_fLNS_15FloatRoundStyleE2EEES1K_S1Q_JEEENS4_5SM1004TMEM4LOAD26SM100_TMEM_LOAD_32dp32b16xENS4_13SM90_TMA_LOADENS12_INS13_ILi1ELi4ELi3EEES16_NST_INS5_IJS17_S1M_EEENS5_IJS1M_SC_EEEEEEENS4_39AutoVectorizingCopyWithAssumedAlignmentILi128EEENS4_14SM90_TMA_STOREES26_S28_S28_EEEvvEEEEvNT_6ParamsE,"ax",@progbits
	.align	128
.text._ZN7cutlass13device_kernelINS_4gemm6kernel13GemmUniversalIN4cute5tupleIJiiiiEEENS1_10collective13CollectiveMmaINS1_35MainloopSm100TmaUmmaWarpSpecializedILi35ELi2ELi4ENS5_IJNS4_1CILi2EEESB_NSA_ILi1EEEEEEEENS5_IJNSA_ILi128EEENSA_ILi64EEENSA_ILi32EEEEEENS_10bfloat16_tENS5_IJlSC_lEEESJ_SK_NS4_8TiledMMAINS4_8MMA_AtomIJNS4_26SM100_MMA_F16BF16_2x1SM_SSISJ_SJ_fLi128ELi64ELNS4_4UMMA5MajorE0ELSP_0ELNSO_7ScaleInE0ELSQ_0EEEEEENS4_6LayoutINS5_IJSC_SC_SC_EEENS5_IJNSA_ILi0EEESV_SV_EEEEENS5_IJNS4_10UnderscoreESY_SY_EEEEENS4_28SM100_TMA_2SM_LOAD_MULTICASTENS4_14ComposedLayoutINS4_7SwizzleILi2ELi4ELi3EEENS4_18smem_ptr_flag_bitsILi16EEENST_INS5_IJNSA_ILi8EEESH_EEENS5_IJSH_SC_EEEEEEEvNS4_8identityENS4_18SM100_TMA_2SM_LOADES1B_vS1C_EENS_8epilogue10collective18CollectiveEpilogueINS1F_23Sm100TmaWarpSpecializedILi3ELi2ELi16ELb1ELb0EEEJNS5_IJSG_SG_SH_EEENS5_IJNST_ISG_SC_EENST_INS5_IJNSA_ILi16EEESB_EEENS5_IJSC_SH_EEEEEEEESJ_SK_SJ_SK_NS1F_6fusion15FusionCallbacksIS1J_NS1R_17LinearCombinationISJ_fSJ_fLNS_15FloatRoundStyleE2EEES1K_S1Q_JEEENS4_5SM1004TMEM4LOAD26SM100_TMEM_LOAD_32dp32b16xENS4_13SM90_TMA_LOADENS12_INS13_ILi1ELi4ELi3EEES16_NST_INS5_IJS17_S1M_EEENS5_IJS1M_SC_EEEEEEENS4_39AutoVectorizingCopyWithAssumedAlignmentILi128EEENS4_14SM90_TMA_STOREES26_S28_S28_EEEvvEEEEvNT_6ParamsE:
        .type           _ZN7cutlass13device_kernelINS_4gemm6kernel13GemmUniversalIN4cute5tupleIJiiiiEEENS1_10collective13CollectiveMmaINS1_35MainloopSm100TmaUmmaWarpSpecializedILi35ELi2ELi4ENS5_IJNS4_1CILi2EEESB_NSA_ILi1EEEEEEEENS5_IJNSA_ILi128EEENSA_ILi64EEENSA_ILi32EEEEEENS_10bfloat16_tENS5_IJlSC_lEEESJ_SK_NS4_8TiledMMAINS4_8MMA_AtomIJNS4_26SM100_MMA_F16BF16_2x1SM_SSISJ_SJ_fLi128ELi64ELNS4_4UMMA5MajorE0ELSP_0ELNSO_7ScaleInE0ELSQ_0EEEEEENS4_6LayoutINS5_IJSC_SC_SC_EEENS5_IJNSA_ILi0EEESV_SV_EEEEENS5_IJNS4_10UnderscoreESY_SY_EEEEENS4_28SM100_TMA_2SM_LOAD_MULTICASTENS4_14ComposedLayoutINS4_7SwizzleILi2ELi4ELi3EEENS4_18smem_ptr_flag_bitsILi16EEENST_INS5_IJNSA_ILi8EEESH_EEENS5_IJSH_SC_EEEEEEEvNS4_8identityENS4_18SM100_TMA_2SM_LOADES1B_vS1C_EENS_8epilogue10collective18CollectiveEpilogueINS1F_23Sm100TmaWarpSpecializedILi3ELi2ELi16ELb1ELb0EEEJNS5_IJSG_SG_SH_EEENS5_IJNST_ISG_SC_EENST_INS5_IJNSA_ILi16EEESB_EEENS5_IJSC_SH_EEEEEEEESJ_SK_SJ_SK_NS1F_6fusion15FusionCallbacksIS1J_NS1R_17LinearCombinationISJ_fSJ_fLNS_15FloatRoundStyleE2EEES1K_S1Q_JEEENS4_5SM1004TMEM4LOAD26SM100_TMEM_LOAD_32dp32b16xENS4_13SM90_TMA_LOADENS12_INS13_ILi1ELi4ELi3EEES16_NST_INS5_IJS17_S1M_EEENS5_IJS1M_SC_EEEEEEENS4_39AutoVectorizingCopyWithAssumedAlignmentILi128EEENS4_14SM90_TMA_STOREES26_S28_S28_EEEvvEEEEvNT_6ParamsE,@function
        .size           _ZN7cutlass13device_kernelINS_4gemm6kernel13GemmUniversalIN4cute5tupleIJiiiiEEENS1_10collective13CollectiveMmaINS1_35MainloopSm100TmaUmmaWarpSpecializedILi35ELi2ELi4ENS5_IJNS4_1CILi2EEESB_NSA_ILi1EEEEEEEENS5_IJNSA_ILi128EEENSA_ILi64EEENSA_ILi32EEEEEENS_10bfloat16_tENS5_IJlSC_lEEESJ_SK_NS4_8TiledMMAINS4_8MMA_AtomIJNS4_26SM100_MMA_F16BF16_2x1SM_SSISJ_SJ_fLi128ELi64ELNS4_4UMMA5MajorE0ELSP_0ELNSO_7ScaleInE0ELSQ_0EEEEEENS4_6LayoutINS5_IJSC_SC_SC_EEENS5_IJNSA_ILi0EEESV_SV_EEEEENS5_IJNS4_10UnderscoreESY_SY_EEEEENS4_28SM100_TMA_2SM_LOAD_MULTICASTENS4_14ComposedLayoutINS4_7SwizzleILi2ELi4ELi3EEENS4_18smem_ptr_flag_bitsILi16EEENST_INS5_IJNSA_ILi8EEESH_EEENS5_IJSH_SC_EEEEEEEvNS4_8identityENS4_18SM100_TMA_2SM_LOADES1B_vS1C_EENS_8epilogue10collective18CollectiveEpilogueINS1F_23Sm100TmaWarpSpecializedILi3ELi2ELi16ELb1ELb0EEEJNS5_IJSG_SG_SH_EEENS5_IJNST_ISG_SC_EENST_INS5_IJNSA_ILi16EEESB_EEENS5_IJSC_SH_EEEEEEEESJ_SK_SJ_SK_NS1F_6fusion15FusionCallbacksIS1J_NS1R_17LinearCombinationISJ_fSJ_fLNS_15FloatRoundStyleE2EEES1K_S1Q_JEEENS4_5SM1004TMEM4LOAD26SM100_TMEM_LOAD_32dp32b16xENS4_13SM90_TMA_LOADENS12_INS13_ILi1ELi4ELi3EEES16_NST_INS5_IJS17_S1M_EEENS5_IJS1M_SC_EEEEEEENS4_39AutoVectorizingCopyWithAssumedAlignmentILi128EEENS4_14SM90_TMA_STOREES26_S28_S28_EEEvvEEEEvNT_6ParamsE,(.L_x_269 - _ZN7cutlass13device_kernelINS_4gemm6kernel13GemmUniversalIN4cute5tupleIJiiiiEEENS1_10collective13CollectiveMmaINS1_35MainloopSm100TmaUmmaWarpSpecializedILi35ELi2ELi4ENS5_IJNS4_1CILi2EEESB_NSA_ILi1EEEEEEEENS5_IJNSA_ILi128EEENSA_ILi64EEENSA_ILi32EEEEEENS_10bfloat16_tENS5_IJlSC_lEEESJ_SK_NS4_8TiledMMAINS4_8MMA_AtomIJNS4_26SM100_MMA_F16BF16_2x1SM_SSISJ_SJ_fLi128ELi64ELNS4_4UMMA5MajorE0ELSP_0ELNSO_7ScaleInE0ELSQ_0EEEEEENS4_6LayoutINS5_IJSC_SC_SC_EEENS5_IJNSA_ILi0EEESV_SV_EEEEENS5_IJNS4_10UnderscoreESY_SY_EEEEENS4_28SM100_TMA_2SM_LOAD_MULTICASTENS4_14ComposedLayoutINS4_7SwizzleILi2ELi4ELi3EEENS4_18smem_ptr_flag_bitsILi16EEENST_INS5_IJNSA_ILi8EEESH_EEENS5_IJSH_SC_EEEEEEEvNS4_8identityENS4_18SM100_TMA_2SM_LOADES1B_vS1C_EENS_8epilogue10collective18CollectiveEpilogueINS1F_23Sm100TmaWarpSpecializedILi3ELi2ELi16ELb1ELb0EEEJNS5_IJSG_SG_SH_EEENS5_IJNST_ISG_SC_EENST_INS5_IJNSA_ILi16EEESB_EEENS5_IJSC_SH_EEEEEEEESJ_SK_SJ_SK_NS1F_6fusion15FusionCallbacksIS1J_NS1R_17LinearCombinationISJ_fSJ_fLNS_15FloatRoundStyleE2EEES1K_S1Q_JEEENS4_5SM1004TMEM4LOAD26SM100_TMEM_LOAD_32dp32b16xENS4_13SM90_TMA_LOADENS12_INS13_ILi1ELi4ELi3EEES16_NST_INS5_IJS17_S1M_EEENS5_IJS1M_SC_EEEEEEENS4_39AutoVectorizingCopyWithAssumedAlignmentILi128EEENS4_14SM90_TMA_STOREES26_S28_S28_EEEvvEEEEvNT_6ParamsE)
        .other          _ZN7cutlass13device_kernelINS_4gemm6kernel13GemmUniversalIN4cute5tupleIJiiiiEEENS1_10collective13CollectiveMmaINS1_35MainloopSm100TmaUmmaWarpSpecializedILi35ELi2ELi4ENS5_IJNS4_1CILi2EEESB_NSA_ILi1EEEEEEEENS5_IJNSA_ILi128EEENSA_ILi64EEENSA_ILi32EEEEEENS_10bfloat16_tENS5_IJlSC_lEEESJ_SK_NS4_8TiledMMAINS4_8MMA_AtomIJNS4_26SM100_MMA_F16BF16_2x1SM_SSISJ_SJ_fLi128ELi64ELNS4_4UMMA5MajorE0ELSP_0ELNSO_7ScaleInE0ELSQ_0EEEEEENS4_6LayoutINS5_IJSC_SC_SC_EEENS5_IJNSA_ILi0EEESV_SV_EEEEENS5_IJNS4_10UnderscoreESY_SY_EEEEENS4_28SM100_TMA_2SM_LOAD_MULTICASTENS4_14ComposedLayoutINS4_7SwizzleILi2ELi4ELi3EEENS4_18smem_ptr_flag_bitsILi16EEENST_INS5_IJNSA_ILi8EEESH_EEENS5_IJSH_SC_EEEEEEEvNS4_8identityENS4_18SM100_TMA_2SM_LOADES1B_vS1C_EENS_8epilogue10collective18CollectiveEpilogueINS1F_23Sm100TmaWarpSpecializedILi3ELi2ELi16ELb1ELb0EEEJNS5_IJSG_SG_SH_EEENS5_IJNST_ISG_SC_EENST_INS5_IJNSA_ILi16EEESB_EEENS5_IJSC_SH_EEEEEEEESJ_SK_SJ_SK_NS1F_6fusion15FusionCallbacksIS1J_NS1R_17LinearCombinationISJ_fSJ_fLNS_15FloatRoundStyleE2EEES1K_S1Q_JEEENS4_5SM1004TMEM4LOAD26SM100_TMEM_LOAD_32dp32b16xENS4_13SM90_TMA_LOADENS12_INS13_ILi1ELi4ELi3EEES16_NST_INS5_IJS17_S1M_EEENS5_IJS1M_SC_EEEEEEENS4_39AutoVectorizingCopyWithAssumedAlignmentILi128EEENS4_14SM90_TMA_STOREES26_S28_S28_EEEvvEEEEvNT_6ParamsE,@"STO_CUDA_ENTRY STV_DEFAULT"
_ZN7cutlass13device_kernelINS_4gemm6kernel13GemmUniversalIN4cute5tupleIJiiiiEEENS1_10collective13CollectiveMmaINS1_35MainloopSm100TmaUmmaWarpSpecializedILi35ELi2ELi4ENS5_IJNS4_1CILi2EEESB_NSA_ILi1EEEEEEEENS5_IJNSA_ILi128EEENSA_ILi64EEENSA_ILi32EEEEEENS_10bfloat16_tENS5_IJlSC_lEEESJ_SK_NS4_8TiledMMAINS4_8MMA_AtomIJNS4_26SM100_MMA_F16BF16_2x1SM_SSISJ_SJ_fLi128ELi64ELNS4_4UMMA5MajorE0ELSP_0ELNSO_7ScaleInE0ELSQ_0EEEEEENS4_6LayoutINS5_IJSC_SC_SC_EEENS5_IJNSA_ILi0EEESV_SV_EEEEENS5_IJNS4_10UnderscoreESY_SY_EEEEENS4_28SM100_TMA_2SM_LOAD_MULTICASTENS4_14ComposedLayoutINS4_7SwizzleILi2ELi4ELi3EEENS4_18smem_ptr_flag_bitsILi16EEENST_INS5_IJNSA_ILi8EEESH_EEENS5_IJSH_SC_EEEEEEEvNS4_8identityENS4_18SM100_TMA_2SM_LOADES1B_vS1C_EENS_8epilogue10collective18CollectiveEpilogueINS1F_23Sm100TmaWarpSpecializedILi3ELi2ELi16ELb1ELb0EEEJNS5_IJSG_SG_SH_EEENS5_IJNST_ISG_SC_EENST_INS5_IJNSA_ILi16EEESB_EEENS5_IJSC_SH_EEEEEEEESJ_SK_SJ_SK_NS1F_6fusion15FusionCallbacksIS1J_NS1R_17LinearCombinationISJ_fSJ_fLNS_15FloatRoundStyleE2EEES1K_S1Q_JEEENS4_5SM1004TMEM4LOAD26SM100_TMEM_LOAD_32dp32b16xENS4_13SM90_TMA_LOADENS12_INS13_ILi1ELi4ELi3EEES16_NST_INS5_IJS17_S1M_EEENS5_IJS1M_SC_EEEEEEENS4_39AutoVectorizingCopyWithAssumedAlignmentILi128EEENS4_14SM90_TMA_STOREES26_S28_S28_EEEvvEEEEvNT_6ParamsE:
[----:B------:R-:W1:Y:S01]  /*0000*/  LDC R1, c[0x0][0x37c] ;  /* 0x0000df00ff017b82 */ /* 0x000e620000000800 */
[----:B------:R-:W2:Y:S01]  /*0010*/  S2R R58, SR_TID.X ;  /* 0x00000000003a7919 */ /* 0x000ea20000002100 */
[----:B------:R-:W3:Y:S06]  /*0020*/  LDCU.64 UR8, c[0x0][0x890] ;  /* 0x00011200ff0877ac */ /* 0x000eec0008000a00 */
[----:B------:R-:W4:Y:S01]  /*0030*/  S2UR UR4, SR_CgaCtaId ;  /* 0x00000000000479c3 */ /* 0x000f220000008800 */
[----:B------:R-:W-:Y:S02]  /*0040*/  PRMT R46, RZ, 0x7610, R46 ;  /* 0x00007610ff2e7816 */ /* 0x000fe4000000002e */
[----:B------:R-:W-:Y:S01]  /*0050*/  ELECT P1, URZ, PT ;  /* 0x0000000000ff782f */ /* 0x000fe20003820000 */
[----:B---3--:R-:W-:-:S04]  /*0060*/  UISETP.NE.U32.AND UP0, UPT, UR8, URZ, UPT ;  /* 0x000000ff0800728c */ /* 0x008fc8000bf05070 */
[----:B------:R-:W-:Y:S02]  /*0070*/  UISETP.NE.AND.EX UP0, UPT, UR9, URZ, UPT, UP0 ;  /* 0x000000ff0900728c */ /* 0x000fe4000bf05300 */
[----:B----4-:R-:W-:Y:S02]  /*0080*/  ULOP3.LUT UR33, UR4, 0x1, URZ, 0xc0, !UPT ;  /* 0x0000000104217892 */ /* 0x010fe4000f8ec0ff */
[----:B------:R-:W-:Y:S01]  /*0090*/  ULOP3.LUT UR34, UR4, 0x1, URZ, 0x3c, !UPT ;  /* 0x0000000104227892 */ /* 0x000fe2000f8e3cff */
[----:B--2---:R-:W-:-:S05]  /*00a0*/  SHF.R.U32.HI R47, RZ, 0x5, R58 ;  /* 0x00000005ff2f7819 */ /* 0x004fca000001163a */
[----:B------:R-:W2:Y:S02]  /*00b0*/  SHFL.IDX PT, R0, R47, RZ, 0x1f ;  /* 0x00001fff2f007589 */ /* 0x000ea400000e0000 */
[----:B--2---:R-:W-:Y:S01]  /*00c0*/  R2UR UR13, R0 ;  /* 0x00000000000d72ca */ /* 0x004fe200000e0000 */
[----:B-1----:R-:W-:-:S14]  /*00d0*/  BRA.U UP0, `(.L_x_0) ;  /* 0x0000000100307547 */ /* 0x002fdc000b800000 */
[----:B------:R-:W1:Y:S02]  /*00e0*/  LDCU.64 UR4, c[0x0][0x888] ;  /* 0x00011100ff0477ac */ /* 0x000e640008000a00 */
[----:B-1----:R-:W-:-:S04]  /*00f0*/  UISETP.NE.U32.AND UP0, UPT, UR4, URZ, UPT ;  /* 0x000000ff0400728c */ /* 0x002fc8000bf05070 */
[----:B------:R-:W-:-:S09]  /*0100*/  UISETP.NE.AND.EX UP0, UPT, UR5, URZ, UPT, UP0 ;  /* 0x000000ff0500728c */ /* 0x000fd2000bf05300 */
[----:B------:R-:W-:Y:S05]  /*0110*/  BRA.U !UP0, `(.L_x_1) ;  /* 0x0000000108147547 */ /* 0x000fea000b800000 */
[----:B------:R-:W1:Y:S01]  /*0120*/  LDC.64 R26, c[0x0][0x888] ;  /* 0x00022200ff1a7b82 */ /* 0x000e620000000a00 */
[----:B------:R-:W1:Y:S02]  /*0130*/  LDCU.64 UR4, c[0x0][0x358] ;  /* 0x00006b00ff0477ac */ /* 0x000e640008000a00 */
[----:B-1----:R1:W5:Y:S01]  /*0140*/  LDG.E R26, desc[UR4][R26.64] ;  /* 0x000000041a1a7981 */ /* 0x002362000c1e1900 */
[----:B------:R-:W-:Y:S01]  /*0150*/  HFMA2 R46, -RZ, RZ, 0, 5.9604644775390625e-08 ;  /* 0x00000001ff2e7431 */ /* 0x000fe200000001ff */
[----:B------:R-:W-:Y:S05]  /*0160*/  BRA `(.L_x_0) ;  /* 0x00000000000c7947 */ /* 0x000fea0003800000 */
.L_x_1:
[----:B------:R-:W1:Y:S01]  /*0170*/  LDCU UR4, c[0x0][0x880] ;  /* 0x00011000ff0477ac */ /* 0x000e620008000800 */
[----:B------:R-:W-:Y:S01]  /*0180*/  HFMA2 R46, -RZ, RZ, 0, 5.9604644775390625e-08 ;  /* 0x00000001ff2e7431 */ /* 0x000fe200000001ff */
[----:B-1----:R-:W-:-:S07]  /*0190*/  MOV R26, UR4 ;  /* 0x00000004001a7c02 */ /* 0x002fce0008000f00 */
.L_x_0:
[----:B------:R-:W2:Y:S02]  /*01a0*/  LDCU.64 UR4, c[0x0][0x8b0] ;  /* 0x00011600ff0477ac */ /* 0x000ea40008000a00 */
[----:B--2---:R-:W-:-:S04]  /*01b0*/  UISETP.NE.U32.AND UP0, UPT, UR4, URZ, UPT ;  /* 0x000000ff0400728c */ /* 0x004fc8000bf05070 */
[----:B------:R-:W-:-:S09]  /*01c0*/  UISETP.NE.AND.EX UP0, UPT, UR5, URZ, UPT, UP0 ;  /* 0x000000ff0500728c */ /* 0x000fd2000bf05300 */
[----:B------:R-:W-:Y:S05]  /*01d0*/  BRA.U UP0, `(.L_x_2) ;  /* 0x0000000100287547 */ /* 0x000fea000b800000 */
[----:B------:R-:W2:Y:S02]  /*01e0*/  LDCU.64 UR4, c[0x0][0x8a8] ;  /* 0x00011500ff0477ac */ /* 0x000ea40008000a00 */
[----:B--2---:R-:W-:-:S04]  /*01f0*/  UISETP.NE.U32.AND UP0, UPT, UR4, URZ, UPT ;  /* 0x000000ff0400728c */ /* 0x004fc8000bf05070 */
[----:B------:R-:W-:-:S09]  /*0200*/  UISETP.NE.AND.EX UP0, UPT, UR5, URZ, UPT, UP0 ;  /* 0x000000ff0500728c */ /* 0x000fd2000bf05300 */
[----:B------:R-:W-:Y:S05]  /*0210*/  BRA.U !UP0, `(.L_x_3) ;  /* 0x0000000108107547 */ /* 0x000fea000b800000 */
[----:B------:R-:W2:Y:S01]  /*0220*/  LDC.64 R24, c[0x0][0x8a8] ;  /* 0x00022a00ff187b82 */ /* 0x000ea20000000a00 */
[----:B------:R-:W2:Y:S02]  /*0230*/  LDCU.64 UR4, c[0x0][0x358] ;  /* 0x00006b00ff0477ac */ /* 0x000ea40008000a00 */
[----:B--2---:R2:W5:Y:S01]  /*0240*/  LDG.E R24, desc[UR4][R24.64] ;  /* 0x0000000418187981 */ /* 0x004562000c1e1900 */
[----:B------:R-:W-:Y:S05]  /*0250*/  BRA `(.L_x_2) ;  /* 0x0000000000087947 */ /* 0x000fea0003800000 */
.L_x_3:
[----:B------:R-:W2:Y:S02]  /*0260*/  LDCU UR4, c[0x0][0x8a0] ;  /* 0x00011400ff0477ac */ /* 0x000ea40008000800 */
[----:B--2---:R-:W-:Y:S02]  /*0270*/  MOV R24, UR4 ;  /* 0x0000000400187c02 */ /* 0x004fe40008000f00 */
.L_x_2:
[----:B------:R-:W-:Y:S01]  /*0280*/  IMAD.U32 R0, RZ, RZ, UR13 ;  /* 0x0000000dff007e24 */ /* 0x000fe2000f8e00ff */
[----:B------:R-:W-:Y:S04]  /*0290*/  BSSY.RECONVERGENT B0, `(.L_x_4) ;  /* 0x000000c000007945 */ /* 0x000fe80003800200 */
[C---:B------:R-:W-:Y:S02]  /*02a0*/  ISETP.NE.OR P2, PT, R0.reuse, 0x1, !P1 ;  /* 0x000000010000780c */ /* 0x040fe40004f45670 */
[----:B------:R-:W-:-:S11]  /*02b0*/  ISETP.NE.OR P0, PT, R0, 0x3, !P1 ;  /* 0x000000030000780c */ /* 0x000fd60004f05670 */
[----:B------:R-:W-:Y:S05]  /*02c0*/  @P2 BRA `(.L_x_5) ;  /* 0x0000000000202947 */ /* 0x000fea0003800000 */
[----:B------:R-:W3:Y:S02]  /*02d0*/  LDCU.64 UR4, c[0x0][0x348] ;  /* 0x00006900ff0477ac */ /* 0x000ee40008000a00 */
[----:B---3--:R-:W-:Y:S02]  /*02e0*/  UIADD3 UR6, UP1, UPT, UR4, 0x80, URZ ;  /* 0x0000008004067890 */ /* 0x008fe4000ff3e0ff */
[----:B------:R-:W-:Y:S02]  /*02f0*/  UIADD3 UR4, UP0, UPT, UR4, 0x180, URZ ;  /* 0x0000018004047890 */ /* 0x000fe4000ff1e0ff */
[----:B------:R-:W-:Y:S02]  /*0300*/  UIADD3.X UR7, UPT, UPT, URZ, UR5, URZ, UP1, !UPT ;  /* 0x00000005ff077290 */ /* 0x000fe40008ffe4ff */
[----:B------:R-:W-:-:S07]  /*0310*/  UIADD3.X UR5, UPT, UPT, URZ, UR5, URZ, UP0, !UPT ;  /* 0x00000005ff057290 */ /* 0x000fce00087fe4ff */
[----:B------:R3:W-:Y:S02]  /*0320*/  UTMACCTL.PF [UR6] ;  /* 0x00000000060079b9 */ /* 0x0007e40008040000 */
[----:B------:R3:W-:Y:S02]  /*0330*/  UTMACCTL.PF [UR4] ;  /* 0x00000000040079b9 */ /* 0x0007e40008040000 */
[----:B---3--:R-:W-:Y:S01]  /*0340*/  NOP ;  /* 0x0000000000007918 */ /* 0x008fe20000000000 */
.L_x_5:
[----:B------:R-:W-:Y:S05]  /*0350*/  BSYNC.RECONVERGENT B0 ;  /* 0x0000000000007941 */ /* 0x000fea0003800200 */
.L_x_4:
[----:B------:R-:W-:Y:S04]  /*0360*/  BSSY.RECONVERGENT B0, `(.L_x_6) ;  /* 0x000000a000007945 */ /* 0x000fe80003800200 */
        /* <DEDUP_REMOVED lines=9> */
.L_x_7:
[----:B------:R-:W-:Y:S05]  /*0400*/  BSYNC.RECONVERGENT B0 ;  /* 0x0000000000007941 */ /* 0x000fea0003800200 */
.L_x_6:
[----:B------:R-:W3:Y:S01]  /*0410*/  LDCU.64 UR4, c[0x0][0x888] ;  /* 0x00011100ff0477ac */ /* 0x000ee20008000a00 */
[----:B------:R-:W-:Y:S02]  /*0420*/  UISETP.EQ.U32.AND UP1, UPT, UR8, URZ, UPT ;  /* 0x000000ff0800728c */ /* 0x000fe4000bf22070 */
[----:B------:R-:W-:Y:S02]  /*0430*/  UPLOP3.LUT UP3, UPT, UPT, UPT, UPT, 0x80, 0x8 ;  /* 0x000000000008789c */ /* 0x000fe40003f6f070 */
[----:B---3--:R-:W-:-:S04]  /*0440*/  UISETP.NE.U32.AND UP0, UPT, UR4, URZ, UPT ;  /* 0x000000ff0400728c */ /* 0x008fc8000bf05070 */
[----:B------:R-:W-:-:S04]  /*0450*/  UISETP.NE.AND.EX UP0, UPT, UR5, URZ, UPT, UP0 ;  /* 0x000000ff0500728c */ /* 0x000fc8000bf05300 */
[----:B------:R-:W-:-:S04]  /*0460*/  UISETP.EQ.OR.EX UP2, UPT, UR9, URZ, !UP0, UP1 ;  /* 0x000000ff0900728c */ /* 0x000fc8000c742710 */
[----:B------:R-:W-:-:S06]  /*0470*/  UP2UR UR4, UPR, URZ, 0x4 ;  /* 0x00000004ff047883 */ /* 0x000fcc0008000000 */
[----:B------:R-:W-:Y:S01]  /*0480*/  MOV R52, UR4 ;  /* 0x0000000400347c02 */ /* 0x000fe20008000f00 */
[----:B------:R-:W-:Y:S06]  /*0490*/  BRA.U !UP2, `(.L_x_8) ;  /* 0x000000010a207547 */ /* 0x000fec000b800000 */
[----:B------:R-:W-:Y:S01]  /*04a0*/  UISETP.NE.U32.AND UP1, UPT, UR8, URZ, UPT ;  /* 0x000000ff0800728c */ /* 0x000fe2000bf25070 */
[----:B-----5:R-:W-:Y:S01]  /*04b0*/  FSETP.NEU.AND P0, PT, R26, RZ, PT ;  /* 0x000000ff1a00720b */ /* 0x020fe20003f0d000 */
[----:B------:R-:W-:Y:S02]  /*04c0*/  USEL UR4, URZ, 0xffffffff, UP0 ;  /* 0xffffffffff047887 */ /* 0x000fe40008000000 */
[----:B------:R-:W-:-:S10]  /*04d0*/  UISETP.NE.AND.EX UP1, UPT, UR9, URZ, UPT, UP1 ;  /* 0x000000ff0900728c */ /* 0x000fd4000bf25310 */
[----:B------:R-:W-:Y:S01]  /*04e0*/  VOTEU.ANY UP0, P0 ;  /* 0x0000000000ff7886 */ /* 0x000fe20000000100 */
[----:B------:R-:W-:-:S04]  /*04f0*/  @!UP1 USEL UR4, URZ, 0xffffffff, UP0 ;  /* 0xffffffffff049887 */ /* 0x000fc80008000000 */
[----:B------:R-:W-:-:S04]  /*0500*/  ULOP3.LUT UR4, UR4, 0x1, URZ, 0xc0, !UPT ;  /* 0x0000000104047892 */ /* 0x000fc8000f8ec0ff */
[----:B------:R-:W-:-:S11]  /*0510*/  UISETP.NE.U32.AND UP3, UPT, UR4, 0x1, UPT ;  /* 0x000000010400788c */ /* 0x000fd6000bf65070 */
.L_x_8:
[----:B------:R-:W3:Y:S01]  /*0520*/  SHFL.IDX PT, R0, R47, RZ, 0x1f ;  /* 0x00001fff2f007589 */ /* 0x000ee200000e0000 */
[----:B------:R-:W-:-:S04]  /*0530*/  UISETP.NE.AND UP0, UPT, UR13, 0x2, UPT ;  /* 0x000000020d00788c */ /* 0x000fc8000bf05270 */
[----:B------:R-:W-:Y:S02]  /*0540*/  UISETP.EQ.AND UP1, UPT, UR33, URZ, !UP0 ;  /* 0x000000ff2100728c */ /* 0x000fe4000c722270 */
[----:B------:R-:W-:-:S04]  /*0550*/  USEL UR43, URZ, 0x1, UP0 ;  /* 0x00000001ff2b7887 */ /* 0x000fc80008000000 */
[----:B------:R-:W-:Y:S02]  /*0560*/  PLOP3.LUT P3, PT, P1, PT, UP1, 0x80, 0x8 ;  /* 0x000000000008781c */ /* 0x000fe40000f6f018 */
[----:B---3--:R-:W-:-:S13]  /*0570*/  ISETP.NE.AND P0, PT, R0, RZ, PT ;  /* 0x000000ff0000720c */ /* 0x008fda0003f05270 */
[----:B------:R-:W-:Y:S05]  /*0580*/  @P0 BRA `(.L_x_9) ;  /* 0x00000004005c0947 */ /* 0x000fea0003800000 */
[----:B------:R-:W-:Y:S01]  /*0590*/  ELECT P0, URZ, PT ;  /* 0x0000000000ff782f */ /* 0x000fe20003800000 */
[----:B------:R-:W-:-:S12]  /*05a0*/  BSSY.RECONVERGENT B0, `(.L_x_9) ;  /* 0x0000055000007945 */ /* 0x000fd80003800200 */
[----:B------:R-:W-:Y:S05]  /*05b0*/  @!P0 BRA `(.L_x_10) ;  /* 0x00000004004c8947 */ /* 0x000fea0003800000 */
[----:B------:R-:W3:Y:S01]  /*05c0*/  S2UR UR5, SR_CgaCtaId ;  /* 0x00000000000579c3 */ /* 0x000ee20000008800 */
[----:B------:R-:W-:Y:S01]  /*05d0*/  UMOV UR4, 0x400 ;  /* 0x0000040000047882 */ /* 0x000fe20000000000 */
[----:B------:R-:W-:Y:S01]  /*05e0*/  UMOV UR8, 0x1 ;  /* 0x0000000100087882 */ /* 0x000fe20000000000 */
[----:B------:R-:W-:Y:S01]  /*05f0*/  UMOV UR6, 0x2 ;  /* 0x0000000200067882 */ /* 0x000fe20000000000 */
[----:B------:R-:W-:-:S04]  /*0600*/  UIADD3 UR8, UPT, UPT, -UR8, 0x100000, URZ ;  /* 0x0010000008087890 */ /* 0x000fc8000fffe1ff */
[----:B------:R-:W-:Y:S02]  /*0610*/  USHF.L.U32 UR9, UR8, 0xb, URZ ;  /* 0x0000000b08097899 */ /* 0x000fe400080006ff */
[----:B------:R-:W-:Y:S02]  /*0620*/  USHF.L.U32 UR8, UR8, 0x1, URZ ;  /* 0x0000000108087899 */ /* 0x000fe400080006ff */
[----:B------:R-:W-:-:S04]  /*0630*/  UIADD3 UR6, UPT, UPT, -UR6, 0x100000, URZ ;  /* 0x0010000006067890 */ /* 0x000fc8000fffe1ff */
[----:B------:R-:W-:Y:S02]  /*0640*/  USHF.L.U32 UR7, UR6, 0xb, URZ ;  /* 0x0000000b06077899 */ /* 0x000fe400080006ff */
[----:B------:R-:W-:Y:S02]  /*0650*/  USHF.L.U32 UR6, UR6, 0x1, URZ ;  /* 0x0000000106067899 */ /* 0x000fe400080006ff */
[----:B---3--:R-:W-:Y:S01]  /*0660*/  ULEA UR4, UR5, UR4, 0x18 ;  /* 0x0000000405047291 */ /* 0x008fe2000f8ec0ff */
[----:B------:R-:W3:Y:S11]  /*0670*/  FENCE.VIEW.ASYNC.S ;  /* 0x00000000000073c6 */ /* 0x000ef60000000000 */
[----:B---3--:R3:W4:Y:S01]  /*0680*/  SYNCS.EXCH.64 URZ, [UR4], UR8 ;  /* 0x0000000804ff75b2 */ /* 0x0087220008000100 */
[----:B------:R3:W1:Y:S01]  /*0690*/  SYNCS.EXCH.64 URZ, [UR4+0x118], UR6 ;  /* 0x0001180604ff75b2 */ /* 0x0006620008000100 */
        /* <DEDUP_REMOVED lines=67> */
[----:B------:R3:W1:Y:S02]  /*0ad0*/  SYNCS.EXCH.64 URZ, [UR4+0x228], UR6 ;  /* 0x0002280604ff75b2 */ /* 0x0006640008000100 */
[----:B---34-:R-:W-:Y:S01]  /*0ae0*/  NOP ;  /* 0x0000000000007918 */ /* 0x018fe20000000000 */
.L_x_10:
[----:B------:R-:W-:Y:S05]  /*0af0*/  BSYNC.RECONVERGENT B0 ;  /* 0x0000000000007941 */ /* 0x000fea0003800200 */
.L_x_9:
[----:B------:R-:W3:Y:S01]  /*0b00*/  SHFL.IDX PT, R0, R47, RZ, 0x1f ;  /* 0x00001fff2f007589 */ /* 0x000ee200000e0000 */
[----:B------:R-:W-:Y:S01]  /*0b10*/  NOP ;  /* 0x0000000000007918 */ /* 0x000fe20000000000 */
[----:B---3--:R-:W-:-:S13]  /*0b20*/  ISETP.NE.AND P0, PT, R0, 0x1, PT ;  /* 0x000000010000780c */ /* 0x008fda0003f05270 */
[----:B------:R-:W-:Y:S05]  /*0b30*/  @P0 BRA `(.L_x_11) ;  /* 0x0000000000500947 */ /* 0x000fea0003800000 */
        /* <DEDUP_REMOVED lines=9> */
[----:B------:R-:W-:Y:S01]  /*0bd0*/  USHF.L.U32 UR6, UR6, 0x1, URZ ;  /* 0x0000000106067899 */ /* 0x000fe200080006ff */
[----:B------:R-:W-:Y:S01]  /*0be0*/  ELECT P0, URZ, PT ;  /* 0x0000000000ff782f */ /* 0x000fe20003800000 */
[----:B---3--:R-:W-:Y:S01]  /*0bf0*/  ULEA UR4, UR5, UR4, 0x18 ;  /* 0x0000000405047291 */ /* 0x008fe2000f8ec0ff */
[----:B------:R-:W3:Y:S11]  /*0c00*/  FENCE.VIEW.ASYNC.S ;  /* 0x00000000000073c6 */ /* 0x000ef60000000000 */
[----:B---3--:R3:W4:Y:S01]  /*0c10*/  SYNCS.EXCH.64 URZ, [UR4+0x230], UR8 ;  /* 0x0002300804ff75b2 */ /* 0x0087220008000100 */
[----:B------:R3:W1:Y:S01]  /*0c20*/  SYNCS.EXCH.64 URZ, [UR4+0x248], UR6 ;  /* 0x0002480604ff75b2 */ /* 0x0006620008000100 */
[----:B------:R3:W1:Y:S01]  /*0c30*/  SYNCS.EXCH.64 URZ, [UR4+0x238], UR8 ;  /* 0x0002380804ff75b2 */ /* 0x0006620008000100 */
[----:B------:R3:W1:Y:S01]  /*0c40*/  SYNCS.EXCH.64 URZ, [UR4+0x250], UR6 ;  /* 0x0002500604ff75b2 */ /* 0x0006620008000100 */
[----:B------:R3:W1:Y:S01]  /*0c50*/  SYNCS.EXCH.64 URZ, [UR4+0x240], UR8 ;  /* 0x0002400804ff75b2 */ /* 0x0006620008000100 */
[----:B------:R3:W1:Y:S01]  /*0c60*/  SYNCS.EXCH.64 URZ, [UR4+0x258], UR6 ;  /* 0x0002580604ff75b2 */ /* 0x0006620008000100 */
[----:B------:R-:W-:Y:S01]  /*0c70*/  NOP ;  /* 0x0000000000007918 */ /* 0x000fe20000000000 */
.L_x_11:
[----:B------:R-:W2:Y:S01]  /*0c80*/  SHFL.IDX PT, R0, R47, RZ, 0x1f ;  /* 0x00001fff2f007589 */ /* 0x000ea200000e0000 */
[----:B------:R-:W-:Y:S01]  /*0c90*/  NOP ;  /* 0x0000000000007918 */ /* 0x000fe20000000000 */
[----:B--2---:R-:W-:-:S13]  /*0ca0*/  ISETP.NE.AND P0, PT, R0, 0x3, PT ;  /* 0x000000030000780c */ /* 0x004fda0003f05270 */
[----:B------:R-:W-:Y:S05]  /*0cb0*/  @P0 BRA `(.L_x_12) ;  /* 0x0000000000300947 */ /* 0x000fea0003800000 */
[----:B------:R-:W2:Y:S01]  /*0cc0*/  S2UR UR5, SR_CgaCtaId ;  /* 0x00000000000579c3 */ /* 0x000ea20000008800 */
[----:B---3--:R-:W-:Y:S01]  /*0cd0*/  UMOV UR6, 0x400 ;  /* 0x0000040000067882 */ /* 0x008fe20000000000 */
[----:B------:R-:W-:Y:S01]  /*0ce0*/  UMOV UR4, 0x20 ;  /* 0x0000002000047882 */ /* 0x000fe20000000000 */
[----:B------:R-:W-:Y:S01]  /*0cf0*/  ELECT P0, URZ, PT ;  /* 0x0000000000ff782f */ /* 0x000fe20003800000 */
[----:B--2---:R-:W-:Y:S02]  /*0d00*/  ULEA UR6, UR5, UR6, 0x18 ;  /* 0x0000000605067291 */ /* 0x004fe4000f8ec0ff */
[----:B------:R-:W-:-:S04]  /*0d10*/  UIADD3 UR4, UPT, UPT, -UR4, 0x100000, URZ ;  /* 0x0010000004047890 */ /* 0x000fc8000fffe1ff */
[----:B------:R-:W-:Y:S02]  /*0d20*/  USHF.L.U32 UR5, UR4, 0xb, URZ ;  /* 0x0000000b04057899 */ /* 0x000fe400080006ff */
[----:B------:R-:W-:Y:S01]  /*0d30*/  USHF.L.U32 UR4, UR4, 0x1, URZ ;  /* 0x0000000104047899 */ /* 0x000fe200080006ff */
[----:B------:R-:W2:Y:S11]  /*0d40*/  FENCE.VIEW.ASYNC.S ;  /* 0x00000000000073c6 */ /* 0x000eb60000000000 */
[----:B--2---:R2:W3:Y:S01]  /*0d50*/  SYNCS.EXCH.64 URZ, [UR6+0x260], UR4 ;  /* 0x0002600406ff75b2 */ /* 0x0044e20008000100 */
[----:B------:R2:W1:Y:S01]  /*0d60*/  SYNCS.EXCH.64 URZ, [UR6+0x268], UR4 ;  /* 0x0002680406ff75b2 */ /* 0x0004620008000100 */
[----:B------:R-:W-:Y:S01]  /*0d70*/  NOP ;  /* 0x0000000000007918 */ /* 0x000fe20000000000 */
.L_x_12:
[----:B------:R-:W4:Y:S01]  /*0d80*/  SHFL.IDX PT, R0, R47, RZ, 0x1f ;  /* 0x00001fff2f007589 */ /* 0x000f2200000e0000 */
[----:B------:R-:W-:Y:S01]  /*0d90*/  NOP ;  /* 0x0000000000007918 */ /* 0x000fe20000000000 */
[----:B----4-:R-:W-:-:S13]  /*0da0*/  ISETP.NE.AND P0, PT, R0, 0x4, PT ;  /* 0x000000040000780c */ /* 0x010fda0003f05270 */
[----:B------:R-:W-:Y:S05]  /*0db0*/  @P0 BRA `(.L_x_13) ;  /* 0x00000000004c0947 */ /* 0x000fea0003800000 */
[----:B--2---:R-:W2:Y:S01]  /*0dc0*/  S2UR UR5, SR_CgaCtaId ;  /* 0x00000000000579c3 */ /* 0x004ea20000008800 */
[----:B---3--:R-:W-:Y:S01]  /*0dd0*/  UMOV UR4, 0x3a0 ;  /* 0x000003a000047882 */ /* 0x008fe20000000000 */
[----:B------:R-:W-:Y:S01]  /*0de0*/  UMOV UR6, 0x400 ;  /* 0x0000040000067882 */ /* 0x000fe20000000000 */
[----:B------:R-:W-:Y:S01]  /*0df0*/  USEL UR4, UR4, 0x320, UP3 ;  /* 0x0000032004047887 */ /* 0x000fe20009800000 */
[----:B------:R-:W-:Y:S01]  /*0e00*/  UMOV UR8, 0x1 ;  /* 0x0000000100087882 */ /* 0x000fe20000000000 */
[----:B------:R-:W-:Y:S01]  /*0e10*/  ELECT P0, URZ, PT ;  /* 0x0000000000ff782f */ /* 0x000fe20003800000 */
[----:B------:R-:W-:-:S04]  /*0e20*/  UIADD3 UR8, UPT, UPT, -UR8, 0x100000, URZ ;  /* 0x0010000008087890 */ /* 0x000fc8000fffe1ff */
[----:B------:R-:W-:Y:S02]  /*0e30*/  USHF.L.U32 UR9, UR8, 0xb, URZ ;  /* 0x0000000b08097899 */ /* 0x000fe400080006ff */
[----:B------:R-:W-:Y:S02]  /*0e40*/  USHF.L.U32 UR8, UR8, 0x1, URZ ;  /* 0x0000000108087899 */ /* 0x000fe400080006ff */
[----:B--2---:R-:W-:Y:S02]  /*0e50*/  ULEA UR6, UR5, UR6, 0x18 ;  /* 0x0000000605067291 */ /* 0x004fe4000f8ec0ff */
[----:B------:R-:W-:-:S04]  /*0e60*/  UIADD3 UR4, UPT, UPT, -UR4, 0x100000, URZ ;  /* 0x0010000004047890 */ /* 0x000fc8000fffe1ff */
[----:B------:R-:W-:Y:S02]  /*0e70*/  USHF.L.U32 UR5, UR4, 0xb, URZ ;  /* 0x0000000b04057899 */ /* 0x000fe400080006ff */
[----:B------:R-:W-:Y:S01]  /*0e80*/  USHF.L.U32 UR4, UR4, 0x1, URZ ;  /* 0x0000000104047899 */ /* 0x000fe200080006ff */
[----:B------:R-:W2:Y:S03]  /*0e90*/  FENCE.VIEW.ASYNC.S ;  /* 0x00000000000073c6 */ /* 0x000ea60000000000 */
[----:B--2---:R4:W2:Y:S08]  /*0ea0*/  SYNCS.EXCH.64 URZ, [UR6+0x270], UR8 ;  /* 0x0002700806ff75b2 */ /* 0x0048b00008000100 */
[----:B------:R4:W3:Y:S01]  /*0eb0*/  SYNCS.EXCH.64 URZ, [UR6+0x280], UR4 ;  /* 0x0002800406ff75b2 */ /* 0x0008e20008000100 */
[----:B------:R4:W1:Y:S01]  /*0ec0*/  SYNCS.EXCH.64 URZ, [UR6+0x278], UR8 ;  /* 0x0002780806ff75b2 */ /* 0x0008620008000100 */
[----:B------:R4:W1:Y:S02]  /*0ed0*/  SYNCS.EXCH.64 URZ, [UR6+0x288], UR4 ;  /* 0x0002880406ff75b2 */ /* 0x0008640008000100 */
[----:B----4-:R-:W-:Y:S01]  /*0ee0*/  NOP ;  /* 0x0000000000007918 */ /* 0x010fe20000000000 */
.L_x_13:
[----:B------:R-:W4:Y:S01]  /*0ef0*/  SHFL.IDX PT, R0, R47, RZ, 0x1f ;  /* 0x00001fff2f007589 */ /* 0x000f2200000e0000 */
[----:B------:R-:W-:Y:S01]  /*0f00*/  NOP ;  /* 0x0000000000007918 */ /* 0x000fe20000000000 */
[----:B----4-:R-:W-:-:S13]  /*0f10*/  ISETP.NE.AND P0, PT, R0, 0x5, PT ;  /* 0x000000050000780c */ /* 0x010fda0003f05270 */
[----:B------:R-:W-:Y:S05]  /*0f20*/  @P0 BRA `(.L_x_14) ;  /* 0x0000000000580947 */ /* 0x000fea0003800000 */
[----:B--2---:R-:W2:Y:S01]  /*0f30*/  S2UR UR5, SR_CgaCtaId ;  /* 0x00000000000579c3 */ /* 0x004ea20000008800 */
[----:B---3--:R-:W-:Y:S01]  /*0f40*/  UMOV UR4, 0x400 ;  /* 0x0000040000047882 */ /* 0x008fe20000000000 */
        /* <DEDUP_REMOVED lines=9> */
[----:B--2---:R-:W-:Y:S01]  /*0fe0*/  ULEA UR4, UR5, UR4, 0x18 ;  /* 0x0000000405047291 */ /* 0x004fe2000f8ec0ff */
[----:B------:R-:W2:Y:S11]  /*0ff0*/  FENCE.VIEW.ASYNC.S ;  /* 0x00000000000073c6 */ /* 0x000eb60000000000 */
[----:B--2---:R4:W2:Y:S01]  /*1000*/  SYNCS.EXCH.64 URZ, [UR4+0x290], UR6 ;  /* 0x0002900604ff75b2 */ /* 0x0048a20008000100 */
[----:B------:R4:W3:Y:S01]  /*1010*/  SYNCS.EXCH.64 URZ, [UR4+0x2b0], UR8 ;  /* 0x0002b00804ff75b2 */ /* 0x0008e20008000100 */
[----:B------:R4:W1:Y:S01]  /*1020*/  SYNCS.EXCH.64 URZ, [UR4+0x298], UR6 ;  /* 0x0002980604ff75b2 */ /* 0x0008620008000100 */
[----:B------:R4:W1:Y:S01]  /*1030*/  SYNCS.EXCH.64 URZ, [UR4+0x2b8], UR8 ;  /* 0x0002b80804ff75b2 */ /* 0x0008620008000100 */
[----:B------:R4:W1:Y:S01]  /*1040*/  SYNCS.EXCH.64 URZ, [UR4+0x2a0], UR6 ;  /* 0x0002a00604ff75b2 */ /* 0x0008620008000100 */
[----:B------:R4:W1:Y:S01]  /*1050*/  SYNCS.EXCH.64 URZ, [UR4+0x2c0], UR8 ;  /* 0x0002c00804ff75b2 */ /* 0x0008620008000100 */
[----:B------:R4:W1:Y:S01]  /*1060*/  SYNCS.EXCH.64 URZ, [UR4+0x2a8], UR6 ;  /* 0x0002a80604ff75b2 */ /* 0x0008620008000100 */
[----:B------:R4:W1:Y:S02]  /*1070*/  SYNCS.EXCH.64 URZ, [UR4+0x2c8], UR8 ;  /* 0x0002c80804ff75b2 */ /* 0x0008640008000100 */
[----:B----4-:R-:W-:Y:S01]  /*1080*/  NOP ;  /* 0x0000000000007918 */ /* 0x010fe20000000000 */
.L_x_14:
[----:B------:R-:W4:Y:S01]  /*1090*/  SHFL.IDX PT, R0, R47, RZ, 0x1f ;  /* 0x00001fff2f007589 */ /* 0x000f2200000e0000 */
[----:B------:R-:W-:Y:S01]  /*10a0*/  ISETP.NE.OR P1, PT, RZ, UR13, !P1 ;  /* 0x0000000dff007c0c */ /* 0x000fe2000cf25670 */
[----:B------:R-:W-:Y:S01]  /*10b0*/  NOP ;  /* 0x0000000000007918 */ /* 0x000fe20000000000 */
[----:B----4-:R-:W-:-:S13]  /*10c0*/  ISETP.NE.AND P0, PT, R0, 0x3, PT ;  /* 0x000000030000780c */ /* 0x010fda0003f05270 */
[----:B------:R-:W-:Y:S05]  /*10d0*/  @P0 BRA `(.L_x_15) ;  /* 0x0000000000380947 */ /* 0x000fea0003800000 */
[----:B--2---:R-:W2:Y:S01]  /*10e0*/  S2UR UR5, SR_CgaCtaId ;  /* 0x00000000000579c3 */ /* 0x004ea20000008800 */
[----:B---3--:R-:W-:Y:S01]  /*10f0*/  UMOV UR4, 0x400 ;  /* 0x0000040000047882 */ /* 0x008fe20000000000 */
[----:B------:R-:W-:Y:S01]  /*1100*/  UMOV UR6, 0x20 ;  /* 0x0000002000067882 */ /* 0x000fe20000000000 */
[----:B------:R-:W-:Y:S01]  /*1110*/  ELECT P0, URZ, PT ;  /* 0x0000000000ff782f */ /* 0x000fe20003800000 */
[----:B------:R-:W-:-:S04]  /*1120*/  UIADD3 UR6, UPT, UPT, -UR6, 0x100000, URZ ;  /* 0x0010000006067890 */ /* 0x000fc8000fffe1ff */
[----:B------:R-:W-:Y:S02]  /*1130*/  USHF.L.U32 UR7, UR6, 0xb, URZ ;  /* 0x0000000b06077899 */ /* 0x000fe400080006ff */
[----:B------:R-:W-:Y:S02]  /*1140*/  USHF.L.U32 UR6, UR6, 0x1, URZ ;  /* 0x0000000106067899 */ /* 0x000fe400080006ff */
[----:B--2---:R-:W-:Y:S01]  /*1150*/  ULEA UR4, UR5, UR4, 0x18 ;  /* 0x0000000405047291 */ /* 0x004fe2000f8ec0ff */
[----:B------:R-:W2:Y:S11]  /*1160*/  FENCE.VIEW.ASYNC.S ;  /* 0x00000000000073c6 */ /* 0x000eb60000000000 */
[----:B--2---:R4:W2:Y:S01]  /*1170*/  SYNCS.EXCH.64 URZ, [UR4+0x2d0], UR6 ;  /* 0x0002d00604ff75b2 */ /* 0x0048a20008000100 */
[----:B------:R4:W3:Y:S01]  /*1180*/  SYNCS.EXCH.64 URZ, [UR4+0x2e0], UR6 ;  /* 0x0002e00604ff75b2 */ /* 0x0008e20008000100 */
[----:B------:R4:W1:Y:S01]  /*1190*/  SYNCS.EXCH.64 URZ, [UR4+0x2d8], UR6 ;  /* 0x0002d80604ff75b2 */ /* 0x0008620008000100 */
[----:B------:R4:W1:Y:S02]  /*11a0*/  SYNCS.EXCH.64 URZ, [UR4+0x2e8], UR6 ;  /* 0x0002e80604ff75b2 */ /* 0x0008640008000100 */
[----:B----4-:R-:W-:Y:S01]  /*11b0*/  NOP ;  /* 0x0000000000007918 */ /* 0x010fe20000000000 */
.L_x_15:
[----:B---3--:R-:W3:Y:S01]  /*11c0*/  S2UR UR7, SR_CgaCtaId ;  /* 0x00000000000779c3 */ /* 0x008ee20000008800 */
[----:B------:R-:W-:Y:S01]  /*11d0*/  VOTEU.ALL UP0, P1 ;  /* 0x0000000000ff7886 */ /* 0x000fe20000800000 */
[----:B--2---:R-:W-:Y:S01]  /*11e0*/  UMOV UR4, 0x20 ;  /* 0x0000002000047882 */ /* 0x004fe20000000000 */
[----:B------:R-:W-:Y:S01]  /*11f0*/  NOP ;  /* 0x0000000000007918 */ /* 0x000fe20000000000 */
[----:B------:R-:W-:Y:S01]  /*1200*/  LOP3.LUT R3, R58, 0x1f, RZ, 0xc0, !PT ;  /* 0x0000001f3a037812 */ /* 0x000fe200078ec0ff */
[----:B------:R-:W-:Y:S01]  /*1210*/  UISETP.NE.AND UP4, UPT, UR13, URZ, UPT ;  /* 0x000000ff0d00728c */ /* 0x000fe2000bf85270 */
[----:B------:R-:W-:Y:S01]  /*1220*/  @!UP0 UMOV UR6, 0x400 ;  /* 0x0000040000068882 */ /* 0x000fe20000000000 */
[----:B------:R-:W-:-:S04]  /*1230*/  @!UP0 UIADD3 UR4, UPT, UPT, -UR4, 0x100000, URZ ;  /* 0x0010000004048890 */ /* 0x000fc8000fffe1ff */
[----:B------:R-:W-:Y:S02]  /*1240*/  @!UP0 USHF.L.U32 UR5, UR4, 0xb, URZ ;  /* 0x0000000b04058899 */ /* 0x000fe400080006ff */
[----:B------:R-:W-:Y:S02]  /*1250*/  @!UP0 USHF.L.U32 UR4, UR4, 0x1, URZ ;  /* 0x0000000104048899 */ /* 0x000fe400080006ff */
[----:B---3--:R-:W-:Y:S01]  /*1260*/  @!UP0 ULEA UR6, UR7, UR6, 0x18 ;  /* 0x0000000607068291 */ /* 0x008fe2000f8ec0ff */
[----:B------:R-:W2:Y:S01]  /*1270*/  LDCU UR7, c[0x0][0x36c] ;  /* 0x00006d80ff0777ac */ /* 0x000ea20008000800 */
[----:B------:R-:W-:Y:S01]  /*1280*/  VOTEU.ALL UP0, P1 ;  /* 0x0000000000ff7886 */ /* 0x000fe20000800000 */
[----:B------:R-:W3:Y:S09]  /*1290*/  FENCE.VIEW.ASYNC.S ;  /* 0x00000000000073c6 */ /* 0x000ef20000000000 */
[----:B---3--:R3:W4:Y:S01]  /*12a0*/  @!UP0 SYNCS.EXCH.64 URZ, [UR6+0x2f0], UR4 ;  /* 0x0002f00406ff85b2 */ /* 0x0087220008000100 */
[----:B--2---:R-:W-:-:S09]  /*12b0*/  UISETP.EQ.U32.AND UP5, UPT, UR7, 0x1, UPT ;  /* 0x000000010700788c */ /* 0x004fd2000bfa2070 */
[----:B---3--:R-:W-:Y:S05]  /*12c0*/  BRA.U !UP5, `(.L_x_16) ;  /* 0x000000010d087547 */ /* 0x008fea000b800000 */
[----:B-1--4-:R-:W-:Y:S01]  /*12d0*/  UCGABAR_ARV ;  /* 0x00000000000079c7 */ /* 0x012fe20008000000 */
[----:B------:R-:W-:Y:S05]  /*12e0*/  BRA `(.L_x_17) ;  /* 0x0000000000047947 */ /* 0x000fea0003800000 */
.L_x_16:
[----:B-1--4-:R-:W-:Y:S01]  /*12f0*/  NOP ;  /* 0x0000000000007918 */ /* 0x012fe20000000000 */
.L_x_17:
[----:B------:R-:W1:Y:S01]  /*1300*/  S2UR UR19, SR_CTAID.X ;  /* 0x00000000001379c3 */ /* 0x000e620000002500 */
[----:B------:R-:W-:-:S05]  /*1310*/  CS2R.32 R51, SR_CgaSize ;  /* 0x0000000000337805 */ /* 0x000fca0000008a00 */
[----:B------:R-:W-:-:S05]  /*1320*/  IMAD R51, R51, -0xa0, RZ ;  /* 0xffffff6033337824 */ /* 0x000fca00078e02ff */
[----:B------:R-:W-:-:S14]  /*1330*/  R2UR UR5, R51 ;  /* 0x00000000330572ca */ /* 0x000fdc00000e0000 */
[----:B------:R-:W2:Y:S01]  /*1340*/  LDCU UR5, c[0x0][UR5+0x2b0] ;  /* 0x00005600050577ac */ /* 0x000ea20008000800 */
[----:B------:R-:W-:-:S05]  /*1350*/  CS2R.32 R51, SR_CgaSize ;  /* 0x0000000000337805 */ /* 0x000fca0000008a00 */
[----:B------:R-:W-:-:S05]  /*1360*/  IMAD R51, R51, -0xa0, RZ ;  /* 0xffffff6033337824 */ /* 0x000fca00078e02ff */
[----:B------:R-:W-:-:S14]  /*1370*/  R2UR UR4, R51 ;  /* 0x00000000330472ca */ /* 0x000fdc00000e0000 */
[----:B------:R-:W3:Y:S01]  /*1380*/  LDCU UR4, c[0x0][UR4+0x2b4] ;  /* 0x00005680040477ac */ /* 0x000ee20008000800 */
[----:B------:R-:W4:Y:S01]  /*1390*/  S2UR UR7, SR_CTAID.Y ;  /* 0x00000000000779c3 */ /* 0x000f220000002600 */
[----:B------:R-:W-:-:S05]  /*13a0*/  CS2R.32 R51, SR_CgaSize ;  /* 0x0000000000337805 */ /* 0x000fca0000008a00 */
[----:B------:R-:W-:-:S05]  /*13b0*/  IMAD R51, R51, -0xa0, RZ ;  /* 0xffffff6033337824 */ /* 0x000fca00078e02ff */
[----:B------:R-:W-:-:S14]  /*13c0*/  R2UR UR8, R51 ;  /* 0x00000000330872ca */ /* 0x000fdc00000e0000 */
[----:B------:R-:W3:Y:S01]  /*13d0*/  LDCU UR8, c[0x0][UR8+0x2a0] ;  /* 0x00005400080877ac */ /* 0x000ee20008000800 */
[----:B------:R-:W-:-:S05]  /*13e0*/  CS2R.32 R51, SR_CgaSize ;  /* 0x0000000000337805 */ /* 0x000fca0000008a00 */
[----:B------:R-:W-:-:S05]  /*13f0*/  IMAD R51, R51, -0xa0, RZ ;  /* 0xffffff6033337824 */ /* 0x000fca00078e02ff */
[----:B------:R-:W-:-:S14]  /*1400*/  R2UR UR9, R51 ;  /* 0x00000000330972ca */ /* 0x000fdc00000e0000 */
[----:B------:R-:W3:Y:S01]  /*1410*/  LDCU UR9, c[0x0][UR9+0x2a4] ;  /* 0x00005480090977ac */ /* 0x000ee20008000800 */
[----:B------:R-:W3:Y:S01]  /*1420*/  S2UR UR10, SR_CgaCtaId ;  /* 0x00000000000a79c3 */ /* 0x000ee20000008800 */
[----:B------:R-:W-:Y:S01]  /*1430*/  UISETP.GT.U32.AND UP0, UPT, UR33, 0xffff, UPT ;  /* 0x0000ffff2100788c */ /* 0x000fe2000bf04070 */
[----:B------:R-:W3:Y:S01]  /*1440*/  LDCU UR18, c[0x0][0xb24] ;  /* 0x00016480ff1277ac */ /* 0x000ee20008000800 */
[----:B------:R-:W-:Y:S01]  /*1450*/  UMOV UR29, 0x5 ;  /* 0x00000005001d7882 */ /* 0x000fe20000000000 */
[----:B-1----:R-:W-:-:S04]  /*1460*/  I2FP.F32.U32 R2, UR19 ;  /* 0x0000001300027c45 */ /* 0x002fc80008201000 */
[----:B------:R-:W1:Y:S01]  /*1470*/  S2UR UR36, SR_CTAID.Z ;  /* 0x00000000002479c3 */ /* 0x000e620000002700 */
[----:B------:R-:W1:Y:S01]  /*1480*/  LDCU UR42, c[0x0][0xb24] ;  /* 0x00016480ff2a77ac */ /* 0x000e620008000800 */
[----:B--2---:R-:W-:Y:S01]  /*1490*/  FMUL R2, R2, UR5 ;  /* 0x0000000502027c20 */ /* 0x004fe20008400000 */
[----:B------:R-:W-:Y:S01]  /*14a0*/  USEL UR5, UR33, 0xffff, !UP0 ;  /* 0x0000ffff21057887 */ /* 0x000fe2000c000000 */
[----:B----4-:R-:W-:Y:S01]  /*14b0*/  I2FP.F32.U32 R0, UR7 ;  /* 0x0000000700007c45 */ /* 0x010fe20008201000 */
[----:B------:R-:W2:Y:S03]  /*14c0*/  LDCU UR27, c[0x0][0xb30] ;  /* 0x00016600ff1b77ac */ /* 0x000ea60008000800 */
[----:B------:R-:W4:Y:S01]  /*14d0*/  F2I.U32.TRUNC.NTZ R2, R2 ;  /* 0x0000000200027305 */ /* 0x000f22000020f000 */
[----:B---3--:R-:W-:Y:S01]  /*14e0*/  FMUL R0, R0, UR4 ;  /* 0x0000000400007c20 */ /* 0x008fe20008400000 */
[----:B------:R-:W-:-:S02]  /*14f0*/  ULOP3.LUT UR24, UR5, 0xffff, URZ, 0xc0, !UPT ;  /* 0x0000ffff05187892 */ /* 0x000fc4000f8ec0ff */
[----:B------:R-:W-:Y:S02]  /*1500*/  USHF.L.U32 UR28, UR10, 0x9, URZ ;  /* 0x000000090a1c7899 */ /* 0x000fe400080006ff */
[----:B------:R-:W-:Y:S02]  /*1510*/  UISETP.GE.AND UP2, UPT, UR18, 0x1, UPT ;  /* 0x000000011200788c */ /* 0x000fe4000bf46270 */
[----:B------:R-:W3:Y:S01]  /*1520*/  F2I.U32.TRUNC.NTZ R0, R0 ;  /* 0x0000000000007305 */ /* 0x000ee2000020f000 */
[----:B------:R-:W-:Y:S01]  /*1530*/  UMOV UR25, UR7 ;  /* 0x0000000700197c82 */ /* 0x000fe20008000000 */
[----:B------:R-:W-:Y:S01]  /*1540*/  UMOV UR20, UR19 ;  /* 0x0000001300147c82 */ /* 0x000fe20008000000 */
[----:B----4-:R-:W-:Y:S02]  /*1550*/  R2UR UR4, R2 ;  /* 0x00000000020472ca */ /* 0x010fe400000e0000 */
[----:B------:R-:W-:Y:S02]  /*1560*/  PRMT R2, RZ, 0x7610, R2 ;  /* 0x00007610ff027816 */ /* 0x000fe40000000002 */
[----:B---3--:R-:W-:-:S02]  /*1570*/  R2UR UR6, R0 ;  /* 0x00000000000672ca */ /* 0x008fc400000e0000 */
[----:B------:R-:W-:-:S07]  /*1580*/  PRMT R0, RZ, 0x7610, R0 ;  /* 0x00007610ff007816 */ /* 0x000fce0000000000 */
[----:B------:R-:W-:-:S04]  /*1590*/  UIADD3 UR5, UPT, UPT, -UR4, URZ, URZ ;  /* 0x000000ff04057290 */ /* 0x000fc8000fffe1ff */
[----:B------:R-:W-:Y:S02]  /*15a0*/  UIMAD UR5, UR8, UR5, UR19 ;  /* 0x00000005080572a4 */ /* 0x000fe4000f8e0213 */
[----:B------:R-:W-:-:S04]  /*15b0*/  UIADD3 UR4, UPT, UPT, -UR6, URZ, URZ ;  /* 0x000000ff06047290 */ /* 0x000fc8000fffe1ff */
[----:B------:R-:W-:Y:S01]  /*15c0*/  IMAD.U32 R51, RZ, RZ, UR5 ;  /* 0x00000005ff337e24 */ /* 0x000fe2000f8e00ff */
[----:B------:R-:W-:-:S06]  /*15d0*/  UIMAD UR4, UR9, UR4, UR7 ;  /* 0x00000004090472a4 */ /* 0x000fcc000f8e0207 */
[----:B------:R-:W-:Y:S01]  /*15e0*/  IMAD.U32 R50, RZ, RZ, UR4 ;  /* 0x00000004ff327e24 */ /* 0x000fe2000f8e00ff */
[----:B-12---:R-:W-:Y:S06]  /*15f0*/  BRA.U UP4, `(.L_x_18) ;  /* 0x0000000104447547 */ /* 0x006fec000b800000 */
[----:B------:R-:W-:Y:S02]  /*1600*/  R2UR UR4, R51 ;  /* 0x00000000330472ca */ /* 0x000fe400000e0000 */
[----:B------:R-:W-:-:S11]  /*1610*/  R2UR UR8, R50 ;  /* 0x00000000320872ca */ /* 0x000fd600000e0000 */
[----:B------:R-:W-:Y:S02]  /*1620*/  UISETP.GT.U32.AND UP0, UPT, UR4, 0x1, UPT ;  /* 0x000000010400788c */ /* 0x000fe4000bf04070 */
[----:B------:R-:W-:Y:S02]  /*1630*/  ULOP3.LUT UR4, UR4, 0xfffffffe, URZ, 0xc0, !UPT ;  /* 0xfffffffe04047892 */ /* 0x000fe4000f8ec0ff */
[----:B------:R-:W-:Y:S02]  /*1640*/  UISETP.NE.AND UP1, UPT, UR8, URZ, UP0 ;  /* 0x000000ff0800728c */ /* 0x000fe40008725270 */
[----:B------:R-:W-:Y:S02]  /*1650*/  UISETP.NE.AND UP0, UPT, UR8, 0x1, UP0 ;  /* 0x000000010800788c */ /* 0x000fe40008705270 */
[----:B------:R-:W-:Y:S02]  /*1660*/  USEL UR7, URZ, 0x1, UP1 ;  /* 0x00000001ff077887 */ /* 0x000fe40008800000 */
[----:B------:R-:W-:-:S02]  /*1670*/  USEL UR6, URZ, 0x4, UP0 ;  /* 0x00000004ff067887 */ /* 0x000fc40008000000 */
[----:B------:R-:W-:Y:S02]  /*1680*/  USEL UR5, URZ, 0x2, UP1 ;  /* 0x00000002ff057887 */ /* 0x000fe40008800000 */
[----:B------:R-:W-:Y:S02]  /*1690*/  ULEA UR4, UR8, UR4, 0x1 ;  /* 0x0000000408047291 */ /* 0x000fe4000f8e08ff */
[----:B------:R-:W-:Y:S02]  /*16a0*/  USEL UR8, URZ, 0x8, UP0 ;  /* 0x00000008ff087887 */ /* 0x000fe40008000000 */
[----:B------:R-:W-:-:S03]  /*16b0*/  UIADD3 UR5, UPT, UPT, UR5, UR6, UR7 ;  /* 0x0000000605057290 */ /* 0x000fc6000fffe007 */
[----:B------:R-:W-:Y:S01]  /*16c0*/  UMOV UR6, 0x3 ;  /* 0x0000000300067882 */ /* 0x000fe20000000000 */
[----:B------:R-:W-:Y:S02]  /*16d0*/  UIADD3 UR5, UPT, UPT, UR5, UR8, URZ ;  /* 0x0000000805057290 */ /* 0x000fe4000fffe0ff */
[----:B------:R-:W-:-:S04]  /*16e0*/  USHF.L.U32 UR4, UR6, UR4, URZ ;  /* 0x0000000406047299 */ /* 0x000fc800080006ff */
[----:B------:R-:W-:Y:S02]  /*16f0*/  IMAD.U32 R2, RZ, RZ, UR5 ;  /* 0x00000005ff027e24 */ /* 0x000fe4000f8e00ff */
[----:B------:R-:W-:Y:S02]  /*1700*/  IMAD.U32 R0, RZ, RZ, UR4 ;  /* 0x00000004ff007e24 */ /* 0x000fe4000f8e00ff */
.L_x_18:
[----:B------:R-:W-:Y:S05]  /*1710*/  BRA.U !UP2, `(.L_x_19) ;  /* 0x000000010ad07547 */ /* 0x000fea000b800000 */
[----:B------:R-:W1:Y:S01]  /*1720*/  LDCU.128 UR20, c[0x0][0xb10] ;  /* 0x00016200ff1477ac */ /* 0x000e620008000c00 */
[----:B------:R-:W2:Y:S01]  /*1730*/  LDCU UR12, c[0x0][0x370] ;  /* 0x00006e00ff0c77ac */ /* 0x000ea20008000800 */
[----:B------:R-:W3:Y:S01]  /*1740*/  LDCU UR5, c[0x0][0x374] ;  /* 0x00006e80ff0577ac */ /* 0x000ee20008000800 */
[----:B------:R-:W4:Y:S01]  /*1750*/  LDCU UR26, c[0x0][0xb0c] ;  /* 0x00016180ff1a77ac */ /* 0x000f220008000800 */
[----:B------:R-:W4:Y:S01]  /*1760*/  LDCU UR4, c[0x0][0xb20] ;  /* 0x00016400ff0477ac */ /* 0x000f220008000800 */
[----:B------:R-:W4:Y:S01]  /*1770*/  LDCU.64 UR16, c[0x0][0xb28] ;  /* 0x00016500ff1077ac */ /* 0x000f220008000a00 */
[----:B-1----:R-:W-:Y:S02]  /*1780*/  UISETP.NE.AND UP0, UPT, UR22, 0x1, UPT ;  /* 0x000000011600788c */ /* 0x002fe4000bf05270 */
[----:B---3--:R-:W-:Y:S02]  /*1790*/  UIMAD.WIDE.U32 UR6, UR5, UR23, URZ ;  /* 0x00000017050672a5 */ /* 0x008fe4000f8e00ff */
[----:B--2---:R-:W-:-:S02]  /*17a0*/  UIMAD.WIDE.U32 UR8, UR12, UR20, URZ ;  /* 0x000000140c0872a5 */ /* 0x004fc4000f8e00ff */
[----:B----4-:R-:W-:Y:S02]  /*17b0*/  UISETP.NE.AND UP1, UPT, UR26, 0x1, UPT ;  /* 0x000000011a00788c */ /* 0x010fe4000bf25270 */
[----:B------:R-:W-:Y:S01]  /*17c0*/  UISETP.NE.AND UP2, UPT, UR18, 0x1, UPT ;  /* 0x000000011200788c */ /* 0x000fe2000bf45270 */
[----:B------:R-:W-:Y:S02]  /*17d0*/  UMOV UR6, UR7 ;  /* 0x0000000700067c82 */ /* 0x000fe40008000000 */
[----:B------:R-:W-:Y:S01]  /*17e0*/  UMOV UR8, UR9 ;  /* 0x0000000900087c82 */ /* 0x000fe20008000000 */
[----:B------:R-:W-:Y:S02]  /*17f0*/  @UP0 USHF.R.U32.HI UR5, URZ, UR4, UR6 ;  /* 0x00000004ff050299 */ /* 0x000fe40008011606 */
[----:B------:R-:W-:Y:S02]  /*1800*/  UIMAD.WIDE.U32 UR14, UR25, UR23, URZ ;  /* 0x00000017190e72a5 */ /* 0x000fe4000f8e00ff */
[----:B------:R-:W-:-:S02]  /*1810*/  UIMAD.WIDE.U32 UR6, UR5, UR16, URZ ;  /* 0x00000010050672a5 */ /* 0x000fc4000f8e00ff */
[----:B------:R-:W-:Y:S02]  /*1820*/  @UP1 USHF.R.U32.HI UR12, URZ, UR21, UR8 ;  /* 0x00000015ff0c1299 */ /* 0x000fe40008011608 */
[----:B------:R-:W-:Y:S02]  /*1830*/  UIMAD.WIDE.U32 UR10, UR19, UR20, URZ ;  /* 0x00000014130a72a5 */ /* 0x000fe4000f8e00ff */
[----:B------:R-:W-:Y:S01]  /*1840*/  UIMAD.WIDE.U32 UR8, UR12, UR16, URZ ;  /* 0x000000100c0872a5 */ /* 0x000fe2000f8e00ff */
[----:B------:R-:W-:Y:S01]  /*1850*/  UMOV UR14, UR15 ;  /* 0x0000000f000e7c82 */ /* 0x000fe20008000000 */
[----:B------:R-:W-:Y:S01]  /*1860*/  UMOV UR6, UR7 ;  /* 0x0000000700067c82 */ /* 0x000fe20008000000 */
[----:B------:R-:W-:Y:S02]  /*1870*/  USHF.R.U32.HI UR14, URZ, UR4, UR14 ;  /* 0x00000004ff0e7299 */ /* 0x000fe4000801160e */
[----:B------:R-:W-:Y:S01]  /*1880*/  @UP2 USHF.R.U32.HI UR5, URZ, UR17, UR6 ;  /* 0x00000011ff052299 */ /* 0x000fe20008011606 */
[----:B------:R-:W-:-:S02]  /*1890*/  UMOV UR10, UR11 ;  /* 0x0000000b000a7c82 */ /* 0x000fc40008000000 */
[----:B------:R-:W-:Y:S01]  /*18a0*/  UMOV UR6, UR9 ;  /* 0x0000000900067c82 */ /* 0x000fe20008000000 */
[----:B------:R-:W-:Y:S02]  /*18b0*/  USHF.R.U32.HI UR10, URZ, UR21, UR10 ;  /* 0x00000015ff0a7299 */ /* 0x000fe4000801160a */
[----:B------:R-:W-:Y:S02]  /*18c0*/  @UP2 USHF.R.U32.HI UR12, URZ, UR17, UR6 ;  /* 0x00000011ff0c2299 */ /* 0x000fe40008011606 */
[----:B------:R-:W-:Y:S02]  /*18d0*/  USEL UR4, UR25, UR14, !UP0 ;  /* 0x0000000e19047287 */ /* 0x000fe4000c000000 */
[----:B------:R-:W-:Y:S02]  /*18e0*/  UIMAD UR6, UR5, UR18, URZ ;  /* 0x00000012050672a4 */ /* 0x000fe4000f8e02ff */
[----:B------:R-:W-:Y:S02]  /*18f0*/  USEL UR5, UR19, UR10, !UP1 ;  /* 0x0000000a13057287 */ /* 0x000fe4000c800000 */
[----:B------:R-:W-:-:S02]  /*1900*/  UIMAD UR8, UR12, UR18, URZ ;  /* 0x000000120c0872a4 */ /* 0x000fc4000f8e02ff */
[----:B------:R-:W-:Y:S02]  /*1910*/  UISETP.GE.AND UP0, UPT, UR4, UR6, UPT ;  /* 0x000000060400728c */ /* 0x000fe4000bf06270 */
[----:B------:R-:W-:Y:S02]  /*1920*/  UIMAD.WIDE.U32 UR6, UR4, UR16, URZ ;  /* 0x00000010040672a5 */ /* 0x000fe4000f8e00ff */
[----:B------:R-:W-:Y:S02]  /*1930*/  UISETP.GE.OR UP0, UPT, UR5, UR8, UP0 ;  /* 0x000000080500728c */ /* 0x000fe40008706670 */
[----:B------:R-:W-:Y:S02]  /*1940*/  UIMAD.WIDE.U32 UR8, UR5, UR16, URZ ;  /* 0x00000010050872a5 */ /* 0x000fe4000f8e00ff */
[----:B------:R-:W-:Y:S02]  /*1950*/  USHF.R.U32.HI UR7, URZ, UR17, UR7 ;  /* 0x00000011ff077299 */ /* 0x000fe40008011607 */
[----:B------:R-:W-:-:S02]  /*1960*/  UIADD3 UR10, UPT, UPT, -UR4, URZ, URZ ;  /* 0x000000ff040a7290 */ /* 0x000fc4000fffe1ff */
[----:B------:R-:W-:Y:S02]  /*1970*/  USEL UR7, UR4, UR7, !UP2 ;  /* 0x0000000704077287 */ /* 0x000fe4000d000000 */
[----:B------:R-:W-:Y:S01]  /*1980*/  UIADD3 UR20, UPT, UPT, -UR5, URZ, URZ ;  /* 0x000000ff05147290 */ /* 0x000fe2000fffe1ff */
[----:B------:R-:W-:Y:S01]  /*1990*/  @!UP0 UMOV UR6, UR9 ;  /* 0x0000000900068c82 */ /* 0x000fe20008000000 */
[----:B------:R-:W-:Y:S02]  /*19a0*/  UIADD3 UR8, UPT, UPT, -UR7, URZ, URZ ;  /* 0x000000ff07087290 */ /* 0x000fe4000fffe1ff */
[----:B------:R-:W-:Y:S02]  /*19b0*/  @!UP0 USHF.R.U32.HI UR6, URZ, UR17, UR6 ;  /* 0x00000011ff068299 */ /* 0x000fe40008011606 */
[----:B------:R-:W-:Y:S02]  /*19c0*/  UIMAD UR8, UR18, UR8, UR4 ;  /* 0x00000008120872a4 */ /* 0x000fe4000f8e0204 */
[----:B------:R-:W-:-:S02]  /*19d0*/  @!UP0 USEL UR6, UR5, UR6, !UP2 ;  /* 0x0000000605068287 */ /* 0x000fc4000d000000 */
[----:B------:R-:W-:Y:S02]  /*19e0*/  UIMAD UR25, UR22, UR10, UR25 ;  /* 0x0000000a161972a4 */ /* 0x000fe4000f8e0219 */
[----:B------:R-:W-:Y:S02]  /*19f0*/  @!UP0 UIADD3 UR7, UPT, UPT, UR7, -UR6, URZ ;  /* 0x8000000607078290 */ /* 0x000fe4000fffe0ff */
[----:B------:R-:W-:Y:S02]  /*1a00*/  @!UP0 UIMAD UR6, UR8, UR12, UR6 ;  /* 0x0000000c080682a4 */ /* 0x000fe4000f8e0206 */
[----:B------:R-:W-:Y:S02]  /*1a10*/  @!UP0 UIMAD UR4, UR7, UR18, UR5 ;  /* 0x00000012070482a4 */ /* 0x000fe4000f8e0205 */
[----:B------:R-:W-:Y:S02]  /*1a20*/  UIMAD UR20, UR26, UR20, UR19 ;  /* 0x000000141a1472a4 */ /* 0x000fe4000f8e0213 */
[----:B------:R-:W-:Y:S01]  /*1a30*/  UIMAD UR25, UR4, UR22, UR25 ;  /* 0x00000016041972a4 */ /* 0x000fe2000f8e0219 */
[----:B------:R-:W-:-:S02]  /*1a40*/  @!UP0 UMOV UR5, UR6 ;  /* 0x0000000600058c82 */ /* 0x000fc40008000000 */
[----:B------:R-:W-:-:S12]  /*1a50*/  UIMAD UR20, UR5, UR26, UR20 ;  /* 0x0000001a051472a4 */ /* 0x000fd8000f8e0214 */
.L_x_19:
[----:B------:R-:W-:Y:S02]  /*1a60*/  UISETP.NE.AND UP1, UPT, UR27, 0x1, UPT ;  /* 0x000000011b00788c */ /* 0x000fe4000bf25270 */
[----:B------:R-:W-:Y:S02]  /*1a70*/  UISETP.NE.AND UP0, UPT, UR13, 0x2, UPT ;  /* 0x000000020d00788c */ /* 0x000fe4000bf05270 */
[----:B------:R-:W-:Y:S02]  /*1a80*/  ULOP3.LUT UR28, UR28, 0x400, URZ, 0xc0, !UPT ;  /* 0x000004001c1c7892 */ /* 0x000fe4000f8ec0ff */
[----:B------:R-:W-:-:S03]  /*1a90*/  USHF.L.U32 UR24, UR29, UR24, URZ ;  /* 0x000000181d187299 */ /* 0x000fc600080006ff */
[----:B------:R-:W-:Y:S09]  /*1aa0*/  BRA.U UP1, `(.L_x_20) ;  /* 0x0000000101447547 */ /* 0x000ff2000b800000 */
[----:B------:R-:W1:Y:S01]  /*1ab0*/  LDCU.128 UR8, c[0x0][0xb10] ;  /* 0x00016200ff0877ac */ /* 0x000e620008000c00 */
[----:B------:R-:W2:Y:S01]  /*1ac0*/  LDCU UR12, c[0x0][0xb0c] ;  /* 0x00016180ff0c77ac */ /* 0x000ea20008000800 */
[----:B------:R-:W3:Y:S01]  /*1ad0*/  LDCU UR14, c[0x0][0xb20] ;  /* 0x00016400ff0e77ac */ /* 0x000ee20008000800 */
[----:B-1----:R-:W-:Y:S02]  /*1ae0*/  UIMAD.WIDE.U32 UR6, UR20, UR8, URZ ;  /* 0x00000008140672a5 */ /* 0x002fe4000f8e00ff */
[----:B------:R-:W-:Y:S02]  /*1af0*/  UIMAD.WIDE.U32 UR4, UR25, UR11, URZ ;  /* 0x0000000b190472a5 */ /* 0x000fe4000f8e00ff */
[----:B--2---:R-:W-:Y:S02]  /*1b00*/  UISETP.NE.AND UP2, UPT, UR12, 0x1, UPT ;  /* 0x000000010c00788c */ /* 0x004fe4000bf45270 */
[----:B------:R-:W-:Y:S01]  /*1b10*/  UISETP.NE.AND UP1, UPT, UR10, 0x1, UPT ;  /* 0x000000010a00788c */ /* 0x000fe2000bf25270 */
[----:B------:R-:W-:-:S02]  /*1b20*/  UMOV UR6, UR7 ;  /* 0x0000000700067c82 */ /* 0x000fc40008000000 */
[----:B------:R-:W-:Y:S01]  /*1b30*/  UMOV UR4, UR5 ;  /* 0x0000000500047c82 */ /* 0x000fe20008000000 */
[----:B------:R-:W-:Y:S02]  /*1b40*/  USHF.R.U32.HI UR6, URZ, UR9, UR6 ;  /* 0x00000009ff067299 */ /* 0x000fe40008011606 */
[----:B---3--:R-:W-:Y:S02]  /*1b50*/  USHF.R.U32.HI UR4, URZ, UR14, UR4 ;  /* 0x0000000eff047299 */ /* 0x008fe40008011604 */
[----:B------:R-:W-:Y:S02]  /*1b60*/  USEL UR5, UR20, UR6, !UP2 ;  /* 0x0000000614057287 */ /* 0x000fe4000d000000 */
[----:B------:R-:W-:-:S04]  /*1b70*/  USEL UR4, UR25, UR4, !UP1 ;  /* 0x0000000419047287 */ /* 0x000fc8000c800000 */
[----:B------:R-:W-:Y:S02]  /*1b80*/  UIADD3 UR6, UPT, UPT, -UR4, UR5, URZ ;  /* 0x0000000504067290 */ /* 0x000fe4000fffe1ff */
[----:B------:R-:W-:Y:S02]  /*1b90*/  UIADD3 UR4, UPT, UPT, UR4, -UR5, URZ ;  /* 0x8000000504047290 */ /* 0x000fe4000fffe0ff */
[----:B------:R-:W-:Y:S02]  /*1ba0*/  UIMAD UR25, UR6, UR10, UR25 ;  /* 0x0000000a061972a4 */ /* 0x000fe4000f8e0219 */
[----:B------:R-:W-:-:S12]  /*1bb0*/  UIMAD UR20, UR4, UR12, UR20 ;  /* 0x0000000c041472a4 */ /* 0x000fd8000f8e0214 */
.L_x_20:
[----:B------:R-:W-:Y:S05]  /*1bc0*/  BRA.U !UP5, `(.L_x_21) ;  /* 0x000000010d0c7547 */ /* 0x000fea000b800000 */
[----:B------:R-:W-:Y:S01]  /*1bd0*/  UCGABAR_WAIT ;  /* 0x0000000000007dc7 */ /* 0x000fe20008000000 */
[----:B------:R-:W-:Y:S01]  /*1be0*/  CCTL.IVALL ;  /* 0x00000000ff00798f */ /* 0x000fe20002000000 */
[----:B------:R-:W-:Y:S05]  /*1bf0*/  BRA `(.L_x_22) ;  /* 0x0000000000047947 */ /* 0x000fea0003800000 */
.L_x_21:
[----:B------:R-:W-:Y:S06]  /*1c00*/  BAR.SYNC.DEFER_BLOCKING 0x0 ;  /* 0x0000000000007b1d */ /* 0x000fec0000010000 */
.L_x_22:
[----:B------:R-:W-:Y:S05]  /*1c10*/  BRA.U UP0, `(.L_x_23) ;  /* 0x00000025004c7547 */ /* 0x000fea000b800000 */
[----:B------:R-:W1:Y:S01]  /*1c20*/  LDCU UR6, c[0x0][0x38c] ;  /* 0x00007180ff0677ac */ /* 0x000e620008000800 */
[----:B------:R-:W2:Y:S01]  /*1c30*/  S2UR UR9, SR_CgaCtaId ;  /* 0x00000000000979c3 */ /* 0x000ea20000008800 */
[----:B------:R-:W-:Y:S01]  /*1c40*/  PLOP3.LUT P1, PT, PT, PT, UP3, 0x80, 0x8 ;  /* 0x000000000008781c */ /* 0x000fe20003f2f038 */
[----:B------:R-:W-:Y:S01]  /*1c50*/  IMAD.MOV.U32 R12, RZ, RZ, 0x1 ;  /* 0x00000001ff0c7424 */ /* 0x000fe200078e00ff */
[----:B------:R-:W-:Y:S01]  /*1c60*/  UMOV UR8, 0x400 ;  /* 0x0000040000087882 */ /* 0x000fe20000000000 */
[----:B------:R-:W-:Y:S01]  /*1c70*/  UISETP.NE.AND UP1, UPT, UR13, URZ, UPT ;  /* 0x000000ff0d00728c */ /* 0x000fe2000bf25270 */
[----:B------:R-:W-:Y:S01]  /*1c80*/  ISETP.NE.AND P2, PT, R3, RZ, P3 ;  /* 0x000000ff0300720c */ /* 0x000fe20001f45270 */
[----:B------:R-:W-:Y:S01]  /*1c90*/  USHF.L.U32 UR7, UR19, 0x6, URZ ;  /* 0x0000000613077899 */ /* 0x000fe200080006ff */
[----:B------:R-:W-:Y:S01]  /*1ca0*/  PLOP3.LUT P1, PT, P1, PT, PT, 0x8, 0x80 ;  /* 0x000000000080781c */ /* 0x000fe20000f2e170 */
[----:B------:R-:W-:Y:S01]  /*1cb0*/  USHF.L.U32 UR46, UR19, 0x5, URZ ;  /* 0x00000005132e7899 */ /* 0x000fe200080006ff */
[----:B------:R-:W-:Y:S01]  /*1cc0*/  CS2R R10, SRZ ;  /* 0x00000000000a7805 */ /* 0x000fe2000001ff00 */
[----:B------:R-:W-:Y:S01]  /*1cd0*/  IMAD.MOV.U32 R9, RZ, RZ, RZ ;  /* 0x000000ffff097224 */ /* 0x000fe200078e00ff */
[----:B------:R-:W3:Y:S01]  /*1ce0*/  LDCU UR39, c[0x0][0x370] ;  /* 0x00006e00ff2777ac */ /* 0x000ee20008000800 */
[----:B------:R-:W-:Y:S01]  /*1cf0*/  IMAD.MOV.U32 R8, RZ, RZ, 0x1 ;  /* 0x00000001ff087424 */ /* 0x000fe200078e00ff */
[----:B------:R-:W-:-:S02]  /*1d00*/  USEL UR21, UR43, 0x2, UP1 ;  /* 0x000000022b157887 */ /* 0x000fc40008800000 */
[----:B-1----:R-:W-:Y:S02]  /*1d10*/  UIADD3 UR5, UPT, UPT, UR6, 0x1f, URZ ;  /* 0x0000001f06057890 */ /* 0x002fe4000fffe0ff */
[----:B------:R-:W-:Y:S02]  /*1d20*/  UIADD3 UR47, UPT, UPT, UR6, 0x3e, URZ ;  /* 0x0000003e062f7890 */ /* 0x000fe4000fffe0ff */
[----:B------:R-:W-:Y:S01]  /*1d30*/  USHF.R.S32.HI UR4, URZ, 0x1f, UR5 ;  /* 0x0000001fff047899 */ /* 0x000fe20008011405 */
[----:B------:R-:W1:Y:S03]  /*1d40*/  LDCU.64 UR26, c[0x0][0x348] ;  /* 0x00006900ff1a77ac */ /* 0x000e660008000a00 */
[----:B------:R-:W-:Y:S02]  /*1d50*/  ULEA.HI UR4, UR4, UR5, URZ, 0x5 ;  /* 0x0000000504047291 */ /* 0x000fe4000f8f28ff */
[----:B--2---:R-:W-:-:S02]  /*1d60*/  ULEA UR13, UR9, UR8, 0x18 ;  /* 0x00000008090d7291 */ /* 0x004fc4000f8ec0ff */
[----:B------:R-:W-:Y:S02]  /*1d70*/  USHF.R.S32.HI UR41, URZ, 0x5, UR4 ;  /* 0x00000005ff297899 */ /* 0x000fe40008011404 */
[----:B------:R-:W-:Y:S02]  /*1d80*/  UIADD3 UR4, UPT, UPT, UR6, -0x1, URZ ;  /* 0xffffffff06047890 */ /* 0x000fe4000fffe0ff */
[----:B------:R-:W-:Y:S02]  /*1d90*/  UISETP.LT.U32.AND UP0, UPT, UR41, 0x23, UPT ;  /* 0x000000232900788c */ /* 0x000fe4000bf01070 */
[----:B------:R-:W-:Y:S02]  /*1da0*/  UISETP.GE.U32.AND UP2, UPT, UR4, -0x3f, UPT ;  /* 0xffffffc10400788c */ /* 0x000fe4000bf46070 */
[----:B------:R-:W-:Y:S02]  /*1db0*/  USEL UR40, UR41, 0x23, UP0 ;  /* 0x0000002329287887 */ /* 0x000fe40008000000 */
[----:B------:R-:W-:-:S02]  /*1dc0*/  ULOP3.LUT UR5, UR7, 0x40, URZ, 0xc0, !UPT ;  /* 0x0000004007057892 */ /* 0x000fc4000f8ec0ff */
[----:B------:R-:W-:Y:S02]  /*1dd0*/  UIADD3 UR4, UPT, UPT, UR40, -0x1, URZ ;  /* 0xffffffff28047890 */ /* 0x000fe4000fffe0ff */
[----:B------:R-:W-:Y:S01]  /*1de0*/  ULEA UR30, UR28, UR13, 0x1 ;  /* 0x0000000d1c1e7291 */ /* 0x000fe2000f8e08ff */
[----:B------:R-:W2:Y:S02]  /*1df0*/  LDCU UR38, c[0x0][0x374] ;  /* 0x00006e80ff2677ac */ /* 0x000ea40008000800 */
[----:B------:R-:W-:Y:S02]  /*1e00*/  @UP2 UIADD3 UR4, UPT, UPT, UR40, URZ, URZ ;  /* 0x000000ff28042290 */ /* 0x000fe4000fffe0ff */
[----:B------:R-:W-:Y:S02]  /*1e10*/  ULOP3.LUT UR46, UR46, 0x20, URZ, 0xc0, !UPT ;  /* 0x000000202e2e7892 */ /* 0x000fe4000f8ec0ff */
[----:B------:R-:W-:Y:S02]  /*1e20*/  ULEA.HI UR45, UR28, UR5, URZ, 0x1b ;  /* 0x000000051c2d7291 */ /* 0x000fe4000f8fd8ff */
[----:B------:R-:W-:-:S02]  /*1e30*/  UIADD3 UR30, UPT, UPT, UR30, 0x3500, URZ ;  /* 0x000035001e1e7890 */ /* 0x000fc4000fffe0ff */
[----:B------:R-:W-:Y:S02]  /*1e40*/  UIADD3 UR44, UPT, UPT, UR41, -UR40, URZ ;  /* 0x80000028292c7290 */ /* 0x000fe4000fffe0ff */
[----:B------:R-:W-:Y:S02]  /*1e50*/  UIADD3 UR29, UPT, UPT, UR4, 0x1, URZ ;  /* 0x00000001041d7890 */ /* 0x000fe4000fffe0ff */
[----:B------:R-:W-:Y:S01]  /*1e60*/  UIADD3 UR43, UPT, UPT, -UR4, URZ, URZ ;  /* 0x000000ff042b7290 */ /* 0x000fe2000fffe1ff */
[----:B-1-3--:R-:W-:-:S11]  /*1e70*/  UMOV UR6, URZ ;  /* 0x000000ff00067c82 */ /* 0x00afd60008000000 */
.L_x_43:
[----:B------:R-:W1:Y:S02]  /*1e80*/  S2UR UR4, SR_CgaCtaId ;  /* 0x00000000000479c3 */ /* 0x000e640000008800 */
[----:B-1----:R-:W-:-:S09]  /*1e90*/  UISETP.NE.AND UP0, UPT, UR4, URZ, UPT ;  /* 0x000000ff0400728c */ /* 0x002fd2000bf05270 */
[----:B------:R-:W-:Y:S05]  /*1ea0*/  BRA.U UP0, `(.L_x_24) ;  /* 0x0000000100287547 */ /* 0x000fea000b800000 */
[----:B------:R-:W-:Y:S02]  /*1eb0*/  LEA R0, R9, UR13, 0x3 ;  /* 0x0000000d09007c11 */ /* 0x000fe4000f8e18ff */
[----:B------:R-:W-:-:S04]  /*1ec0*/  SHF.L.U32 R2, R8, 0x1f, RZ ;  /* 0x0000001f08027819 */ /* 0x000fc800000006ff */
[----:B------:R-:W1:Y:S02]  /*1ed0*/  SYNCS.PHASECHK.TRANS64.TRYWAIT P0, [R0+URZ+0x2e0], R2 ;  /* 0x0002e002000075a7 */ /* 0x000e6400080011ff */
[----:B-1----:R-:W-:Y:S05]  /*1ee0*/  @!P0 BRA `(.L_x_25) ;  /* 0x0000007000b48947 */ /* 0x002fea0003800000 */
.L_x_165:
[----:B------:R-:W-:Y:S01]  /*1ef0*/  VIADD R9, R9, 0x1 ;  /* 0x0000000109097836 */ /* 0x000fe20000000000 */
[----:B------:R1:W-:Y:S04]  /*1f00*/  SYNCS.ARRIVE.TRANS64.A1T0 RZ, [R0+URZ+0x2d0], RZ ;  /* 0x0002d0ff00ff79a7 */ /* 0x0003e800081000ff */
[----:B------:R-:W-:-:S04]  /*1f10*/  ISETP.NE.AND P0, PT, R9, 0x2, PT ;  /* 0x000000020900780c */ /* 0x000fc80003f05270 */
[----:B------:R-:W-:Y:S02]  /*1f20*/  SEL R9, R9, RZ, P0 ;  /* 0x000000ff09097207 */ /* 0x000fe40000000000 */
[----:B-1----:R-:W-:-:S04]  /*1f30*/  SEL R0, RZ, 0x1, P0 ;  /* 0x00000001ff007807 */ /* 0x002fc80000000000 */
[----:B------:R-:W-:-:S07]  /*1f40*/  LOP3.LUT R8, R8, R0, RZ, 0x3c, !PT ;  /* 0x0000000008087212 */ /* 0x000fce00078e3cff */
.L_x_24:
[----:B------:R-:W-:Y:S01]  /*1f50*/  ULEA UR4, UR6, UR13, 0x3 ;  /* 0x0000000d06047291 */ /* 0x000fe2000f8e18ff */
[----:B------:R-:W-:Y:S01]  /*1f60*/  SHF.L.U32 R0, R12, 0x1f, RZ ;  /* 0x0000001f0c007819 */ /* 0x000fe200000006ff */
[----:B------:R-:W-:Y:S02]  /*1f70*/  UISETP.GE.U32.AND UP0, UPT, UR47, 0x3f, UPT ;  /* 0x0000003f2f00788c */ /* 0x000fe4000bf06070 */
[----:B------:R-:W-:Y:S01]  /*1f80*/  ULEA UR11, UR25, UR46, 0x6 ;  /* 0x0000002e190b7291 */ /* 0x000fe2000f8e30ff */
[----:B------:R-:W-:-:S04]  /*1f90*/  UMOV UR7, URZ ;  /* 0x000000ff00077c82 */ /* 0x000fc80008000000 */
[----:B------:R1:W3:Y:S01]  /*1fa0*/  SYNCS.PHASECHK.TRANS64.TRYWAIT P0, [UR4+0x118], R0 ;  /* 0x00011800ff0075a7 */ /* 0x0002e20008001104 */
[----:B------:R-:W-:-:S04]  /*1fb0*/  ULEA.HI UR4, UR20, UR20, URZ, 0x1 ;  /* 0x0000001414047291 */ /* 0x000fc8000f8f08ff */
[----:B------:R-:W-:-:S04]  /*1fc0*/  USHF.L.U32 UR4, UR4, 0x6, URZ ;  /* 0x0000000604047899 */ /* 0x000fc800080006ff */
[----:B------:R-:W-:-:S04]  /*1fd0*/  ULOP3.LUT UR35, UR4, 0xffffff80, URZ, 0xc0, !UPT ;  /* 0xffffff8004237892 */ /* 0x000fc8000f8ec0ff */
[----:B------:R-:W-:Y:S01]  /*1fe0*/  UIADD3 UR35, UPT, UPT, UR45, UR35, URZ ;  /* 0x000000232d237290 */ /* 0x000fe2000fffe0ff */
[----:B------:R-:W-:Y:S11]  /*1ff0*/  BRA.U !UP0, `(.L_x_26) ;  /* 0x0000000108c87547 */ /* 0x000ff6000b800000 */
[----:B------:R-:W-:Y:S01]  /*2000*/  UMOV UR16, UR43 ;  /* 0x0000002b00107c82 */ /* 0x000fe20008000000 */
[----:B------:R-:W-:Y:S01]  /*2010*/  UMOV UR4, UR6 ;  /* 0x0000000600047c82 */ /* 0x000fe20008000000 */
[----:B------:R-:W-:-:S05]  /*2020*/  UMOV UR34, URZ ;  /* 0x000000ff00227c82 */ /* 0x000fca0008000000 */
.L_x_32:
[----:B------:R-:W-:Y:S01]  /*2030*/  ULEA UR33, UR4, UR13, 0x3 ;  /* 0x0000000d04217291 */ /* 0x000fe2000f8e18ff */
[----:B------:R-:W-:Y:S01]  /*2040*/  @P3 MOV R2, 0x3000 ;  /* 0x0000300000023802 */ /* 0x000fe20000000f00 */
[----:B-1-34-:R-:W-:Y:S10]  /*2050*/  @P0 BRA `(.L_x_27) ;  /* 0x00000000000c0947 */ /* 0x01aff40003800000 */
[----:B------:R-:W-:-:S04]  /*2060*/  SHF.L.U32 R3, R12, 0x1f, RZ ;  /* 0x0000001f0c037819 */ /* 0x000fc800000006ff */
[----:B------:R-:W3:Y:S02]  /*2070*/  SYNCS.PHASECHK.TRANS64.TRYWAIT P0, [UR33+0x118], R3 ;  /* 0x00011803ff0075a7 */ /* 0x000ee40008001121 */
[----:B---3--:R-:W-:Y:S05]  /*2080*/  @!P0 BRA `(.L_x_28) ;  /* 0x0000007000608947 */ /* 0x008fea0003800000 */
.L_x_27:
[----:B------:R3:W-:Y:S01]  /*2090*/  @P3 SYNCS.ARRIVE.TRANS64 RZ, [UR33], R2 ;  /* 0x00000002ffff39a7 */ /* 0x0007e20008000021 */
[----:B------:R-:W-:Y:S02]  /*20a0*/  ULOP3.LUT UR5, UR21, 0x2, URZ, 0xfc, !UPT ;  /* 0x0000000215057892 */ /* 0x000fe4000f8efcff */
[----:B------:R-:W-:Y:S02]  /*20b0*/  UIADD3 UR16, UPT, UPT, UR16, 0x1, URZ ;  /* 0x0000000110107890 */ /* 0x000fe4000fffe0ff */
[----:B------:R-:W-:Y:S02]  /*20c0*/  UISETP.NE.AND UP0, UPT, UR5, 0x2, UPT ;  /* 0x000000020500788c */ /* 0x000fe4000bf05270 */
[----:B------:R-:W-:-:S07]  /*20d0*/  UISETP.NE.AND UP2, UPT, UR16, 0x1, UPT ;  /* 0x000000011000788c */ /* 0x000fce000bf45270 */
[----:B------:R-:W-:Y:S05]  /*20e0*/  BRA.U UP0, `(.L_x_29) ;  /* 0x0000000100047547 */ /* 0x000fea000b800000 */
[----:B--2---:R-:W-:Y:S05]  /*20f0*/  BPT.TRAP 0x1 ;  /* 0x000000040000795c */ /* 0x004fea0000300000 */
.L_x_29:
[----:B------:R-:W-:Y:S04]  /*2100*/  BSSY.RECONVERGENT B0, `(.L_x_30) ;  /* 0x0000003000007945 */ /* 0x000fe80003800200 */
[----:B------:R-:W-:Y:S05]  /*2110*/  @!P2 BRA `(.L_x_31) ;  /* 0x000000000004a947 */ /* 0x000fea0003800000 */
[----:B--2---:R-:W-:Y:S05]  /*2120*/  BPT.TRAP 0x1 ;  /* 0x000000040000795c */ /* 0x004fea0000300000 */
.L_x_31:
[----:B--2---:R-:W-:Y:S05]  /*2130*/  BSYNC.RECONVERGENT B0 ;  /* 0x0000000000007941 */ /* 0x004fea0003800200 */
.L_x_30:
[----:B------:R-:W-:Y:S02]  /*2140*/  UIADD3 UR5, UPT, UPT, UR4, 0x1, URZ ;  /* 0x0000000104057890 */ /* 0x000fe4000fffe0ff */
[----:B------:R-:W-:Y:S02]  /*2150*/  USHF.L.U32 UR8, UR4, 0xb, URZ ;  /* 0x0000000b04087899 */ /* 0x000fe400080006ff */
[----:B------:R-:W-:Y:S02]  /*2160*/  UISETP.NE.AND UP0, UPT, UR5, 0x23, UPT ;  /* 0x000000230500788c */ /* 0x000fe4000bf05270 */
[----:B------:R-:W-:Y:S02]  /*2170*/  ULOP3.LUT UR32, UR8, UR28, URZ, 0xfc, !UPT ;  /* 0x0000001c08207292 */ /* 0x000fe4000f8efcff */
[----:B------:R-:W-:Y:S02]  /*2180*/  USEL UR7, URZ, 0x1, UP0 ;  /* 0x00000001ff077887 */ /* 0x000fe40008000000 */
[----:B------:R-:W-:-:S02]  /*2190*/  USEL UR6, UR5, URZ, UP0 ;  /* 0x000000ff05067287 */ /* 0x000fc40008000000 */
[----:B------:R-:W-:Y:S02]  /*21a0*/  UIADD3 UR14, UP1, UPT, UR26, 0x80, URZ ;  /* 0x000000801a0e7890 */ /* 0x000fe4000ff3e0ff */
[----:B------:R-:W-:Y:S01]  /*21b0*/  ULEA UR5, UR6, UR13, 0x3 ;  /* 0x0000000d06057291 */ /* 0x000fe2000f8e18ff */
[----:B------:R-:W-:Y:S01]  /*21c0*/  LOP3.LUT R12, R12, UR7, RZ, 0x3c, !PT ;  /* 0x000000070c0c7c12 */ /* 0x000fe2000f8e3cff */
[----:B------:R-:W-:Y:S02]  /*21d0*/  ULEA UR32, UR32, UR13, 0x1 ;  /* 0x0000000d20207291 */ /* 0x000fe4000f8e08ff */
[----:B------:R-:W-:Y:S01]  /*21e0*/  UIADD3 UR4, UP0, UPT, UR26, 0x180, URZ ;  /* 0x000001801a047890 */ /* 0x000fe2000ff1e0ff */
[----:B-1----:R-:W-:Y:S01]  /*21f0*/  SHF.L.U32 R0, R12, 0x1f, RZ ;  /* 0x0000001f0c007819 */ /* 0x002fe200000006ff */
[----:B------:R-:W-:Y:S02]  /*2200*/  ULOP3.LUT UR33, UR33, 0xfefffff8, URZ, 0xc0, !UPT ;  /* 0xfefffff821217892 */ /* 0x000fe4000f8ec0ff */
[----:B------:R-:W-:Y:S01]  /*2210*/  UIADD3.X UR15, UPT, UPT, URZ, UR27, URZ, UP1, !UPT ;  /* 0x0000001bff0f7290 */ /* 0x000fe20008ffe4ff */
[----:B------:R4:W1:Y:S01]  /*2220*/  SYNCS.PHASECHK.TRANS64.TRYWAIT P0, [UR5+0x118], R0 ;  /* 0x00011800ff0075a7 */ /* 0x0008620008001105 */
[----:B------:R-:W-:-:S02]  /*2230*/  UIADD3 UR32, UPT, UPT, UR32, 0x3500, URZ ;  /* 0x0000350020207890 */ /* 0x000fc4000fffe0ff */
[----:B------:R-:W-:Y:S02]  /*2240*/  UPRMT UR7, URZ, 0x5410, UR24 ;  /* 0x00005410ff077896 */ /* 0x000fe40008000018 */
[----:B------:R-:W-:Y:S02]  /*2250*/  UIADD3 UR8, UPT, UPT, UR13, 0x26500, UR8 ;  /* 0x000265000d087890 */ /* 0x000fe4000fffe008 */
[----:B------:R-:W-:Y:S01]  /*2260*/  UIADD3.X UR5, UPT, UPT, URZ, UR27, URZ, UP0, !UPT ;  /* 0x0000001bff057290 */ /* 0x000fe200087fe4ff */
[----:B------:R-:W-:Y:S01]  /*2270*/  UMOV UR18, 0x0 ;  /* 0x0000000000127882 */ /* 0x000fe20000000000 */
[----:B------:R-:W-:Y:S01]  /*2280*/  UMOV UR19, 0x10000000 ;  /* 0x1000000000137882 */ /* 0x000fe20000000000 */
[----:B------:R-:W-:Y:S01]  /*2290*/  UMOV UR10, UR34 ;  /* 0x00000022000a7c82 */ /* 0x000fe20008000000 */
[----:B------:R-:W-:Y:S01]  /*22a0*/  UMOV UR12, UR36 ;  /* 0x00000024000c7c82 */ /* 0x000fe20008000000 */
[----:B------:R-:W-:Y:S01]  /*22b0*/  UMOV UR9, UR33 ;  /* 0x0000002100097c82 */ /* 0x000fe20008000000 */
[----:B------:R2:W-:Y:S03]  /*22c0*/  UTMALDG.3D.MULTICAST.2CTA [UR32], [UR14], UR7, desc[UR18] ;  /* 0x000012200e0073b4 */ /* 0x0005e60008211807 */
[----:B------:R3:W-:Y:S01]  /*22d0*/  UTMALDG.3D.2CTA [UR8], [UR4], desc[UR18] ;  /* 0x00001208040075b4 */ /* 0x0007e20008211000 */
[----:B--2---:R-:W-:Y:S01]  /*22e0*/  UIADD3 UR34, UPT, UPT, UR34, 0x20, URZ ;  /* 0x0000002022227890 */ /* 0x004fe2000fffe0ff */
[----:B------:R-:W-:Y:S01]  /*22f0*/  UMOV UR7, UR29 ;  /* 0x0000001d00077c82 */ /* 0x000fe20008000000 */
[----:B---3--:R-:W-:Y:S01]  /*2300*/  UMOV UR4, UR6 ;  /* 0x0000000600047c82 */ /* 0x008fe20008000000 */
[----:B------:R-:W-:Y:S09]  /*2310*/  BRA.U UP2, `(.L_x_32) ;  /* 0xfffffffd02447547 */ /* 0x000ff2000b83ffff */
.L_x_26:
[----:B------:R-:W-:Y:S01]  /*2320*/  ULEA UR4, UR6, UR13, 0x3 ;  /* 0x0000000d06047291 */ /* 0x000fe2000f8e18ff */
[----:B-1--4-:R-:W-:Y:S01]  /*2330*/  SHF.L.U32 R0, R12, 0x1f, RZ ;  /* 0x0000001f0c007819 */ /* 0x012fe200000006ff */
[----:B------:R-:W-:Y:S01]  /*2340*/  @!P1 SYNCS.ARRIVE.TRANS64.A1T0 RZ, [UR13+0x268], RZ ;  /* 0x000268ffffff99a7 */ /* 0x000fe2000810000d */
[----:B------:R-:W-:-:S06]  /*2350*/  UISETP.GT.AND UP0, UPT, UR41, UR40, UPT ;  /* 0x000000282900728c */ /* 0x000fcc000bf04270 */
[----:B---3--:R1:W3:Y:S03]  /*2360*/  SYNCS.PHASECHK.TRANS64.TRYWAIT P0, [UR4+0x118], R0 ;  /* 0x00011800ff0075a7 */ /* 0x0082e60008001104 */
[----:B------:R-:W-:Y:S05]  /*2370*/  BRA.U !UP0, `(.L_x_33) ;  /* 0x0000000108c07547 */ /* 0x000fea000b800000 */
[----:B------:R-:W-:Y:S01]  /*2380*/  UIADD3 UR25, UPT, UPT, UR44, UR7, URZ ;  /* 0x000000072c197290 */ /* 0x000fe2000fffe0ff */
[----:B------:R-:W-:-:S11]  /*2390*/  UMOV UR4, UR6 ;  /* 0x0000000600047c82 */ /* 0x000fd60008000000 */
.L_x_39:
[----:B------:R-:W-:Y:S01]  /*23a0*/  ULEA UR17, UR4, UR13, 0x3 ;  /* 0x0000000d04117291 */ /* 0x000fe2000f8e18ff */
[----:B---3--:R-:W-:Y:S01]  /*23b0*/  @P3 MOV R2, 0x3000 ;  /* 0x0000300000023802 */ /* 0x008fe20000000f00 */
[----:B-1-3--:R-:W-:Y:S10]  /*23c0*/  @P0 BRA `(.L_x_34) ;  /* 0x00000000000c0947 */ /* 0x00aff40003800000 */
[----:B------:R-:W-:-:S04]  /*23d0*/  SHF.L.U32 R3, R12, 0x1f, RZ ;  /* 0x0000001f0c037819 */ /* 0x000fc800000006ff */
[----:B------:R-:W3:Y:S02]  /*23e0*/  SYNCS.PHASECHK.TRANS64.TRYWAIT P0, [UR17+0x118], R3 ;  /* 0x00011803ff0075a7 */ /* 0x000ee40008001111 */
[----:B---3--:R-:W-:Y:S05]  /*23f0*/  @!P0 BRA `(.L_x_35) ;  /* 0x0000006c009c8947 */ /* 0x008fea0003800000 */
.L_x_34:
[----:B------:R3:W-:Y:S01]  /*2400*/  @P3 SYNCS.ARRIVE.TRANS64 RZ, [UR17], R2 ;  /* 0x00000002ffff39a7 */ /* 0x0007e20008000011 */
[----:B------:R-:W-:-:S04]  /*2410*/  ULOP3.LUT UR5, UR21, 0x2, URZ, 0xfc, !UPT ;  /* 0x0000000215057892 */ /* 0x000fc8000f8efcff */
[----:B------:R-:W-:-:S09]  /*2420*/  UISETP.NE.AND UP0, UPT, UR5, 0x2, UPT ;  /* 0x000000020500788c */ /* 0x000fd2000bf05270 */
[----:B------:R-:W-:Y:S05]  /*2430*/  BRA.U UP0, `(.L_x_36) ;  /* 0x0000000100047547 */ /* 0x000fea000b800000 */
[----:B--2---:R-:W-:Y:S05]  /*2440*/  BPT.TRAP 0x1 ;  /* 0x000000040000795c */ /* 0x004fea0000300000 */
.L_x_36:
[----:B------:R-:W-:Y:S04]  /*2450*/  BSSY.RECONVERGENT B0, `(.L_x_37) ;  /* 0x0000003000007945 */ /* 0x000fe80003800200 */
[----:B------:R-:W-:Y:S05]  /*2460*/  @!P2 BRA `(.L_x_38) ;  /* 0x000000000004a947 */ /* 0x000fea0003800000 */
[----:B--2---:R-:W-:Y:S05]  /*2470*/  BPT.TRAP 0x1 ;  /* 0x000000040000795c */ /* 0x004fea0000300000 */
.L_x_38:
[----:B--2---:R-:W-:Y:S05]  /*2480*/  BSYNC.RECONVERGENT B0 ;  /* 0x0000000000007941 */ /* 0x004fea0003800200 */
.L_x_37:
[----:B------:R-:W-:Y:S02]  /*2490*/  UIADD3 UR5, UPT, UPT, UR4, 0x1, URZ ;  /* 0x0000000104057890 */ /* 0x000fe4000fffe0ff */
[----:B------:R-:W-:Y:S02]  /*24a0*/  UIADD3 UR14, UP1, UPT, UR26, 0x80, URZ ;  /* 0x000000801a0e7890 */ /* 0x000fe4000ff3e0ff */
[----:B------:R-:W-:Y:S02]  /*24b0*/  UISETP.NE.AND UP0, UPT, UR5, 0x23, UPT ;  /* 0x000000230500788c */ /* 0x000fe4000bf05270 */
[----:B------:R-:W-:Y:S02]  /*24c0*/  ULEA UR16, UR4, UR30, 0xc ;  /* 0x0000001e04107291 */ /* 0x000fe4000f8e60ff */
[----:B------:R-:W-:Y:S02]  /*24d0*/  USEL UR8, URZ, 0x1, UP0 ;  /* 0x00000001ff087887 */ /* 0x000fe40008000000 */
[----:B------:R-:W-:-:S02]  /*24e0*/  USEL UR6, UR5, URZ, UP0 ;  /* 0x000000ff05067287 */ /* 0x000fc40008000000 */
[----:B------:R-:W-:Y:S02]  /*24f0*/  UIADD3 UR22, UP0, UPT, UR26, 0x180, URZ ;  /* 0x000001801a167890 */ /* 0x000fe4000ff1e0ff */
[----:B------:R-:W-:Y:S01]  /*2500*/  LOP3.LUT R12, R12, UR8, RZ, 0x3c, !PT ;  /* 0x000000080c0c7c12 */ /* 0x000fe2000f8e3cff */
[----:B------:R-:W-:Y:S02]  /*2510*/  ULEA UR8, UR4, UR13, 0xb ;  /* 0x0000000d04087291 */ /* 0x000fe4000f8e58ff */
[----:B------:R-:W-:Y:S01]  /*2520*/  ULEA UR5, UR6, UR13, 0x3 ;  /* 0x0000000d06057291 */ /* 0x000fe2000f8e18ff */
[----:B-1----:R-:W-:Y:S01]  /*2530*/  SHF.L.U32 R0, R12, 0x1f, RZ ;  /* 0x0000001f0c007819 */ /* 0x002fe200000006ff */
[----:B------:R-:W-:Y:S02]  /*2540*/  USHF.L.U32 UR18, UR7, 0x5, URZ ;  /* 0x0000000507127899 */ /* 0x000fe400080006ff */
[----:B------:R-:W-:Y:S02]  /*2550*/  ULOP3.LUT UR17, UR17, 0xfefffff8, URZ, 0xc0, !UPT ;  /* 0xfefffff811117892 */ /* 0x000fe4000f8ec0ff */
[----:B------:R-:W-:-:S02]  /*2560*/  UIADD3.X UR15, UPT, UPT, URZ, UR27, URZ, UP1, !UPT ;  /* 0x0000001bff0f7290 */ /* 0x000fc40008ffe4ff */
[----:B------:R-:W-:Y:S01]  /*2570*/  UPRMT UR4, URZ, 0x5410, UR24 ;  /* 0x00005410ff047896 */ /* 0x000fe20008000018 */
[----:B------:R4:W1:Y:S01]  /*2580*/  SYNCS.PHASECHK.TRANS64.TRYWAIT P0, [UR5+0x118], R0 ;  /* 0x00011800ff0075a7 */ /* 0x0008620008001105 */
[----:B------:R-:W-:Y:S02]  /*2590*/  UIADD3 UR8, UPT, UPT, UR8, 0x26500, URZ ;  /* 0x0002650008087890 */ /* 0x000fe4000fffe0ff */
[----:B------:R-:W-:Y:S01]  /*25a0*/  UIADD3.X UR23, UPT, UPT, URZ, UR27, URZ, UP0, !UPT ;  /* 0x0000001bff177290 */ /* 0x000fe200087fe4ff */
[----:B------:R-:W-:Y:S01]  /*25b0*/  UMOV UR32, 0x0 ;  /* 0x0000000000207882 */ /* 0x000fe20000000000 */
[----:B------:R-:W-:Y:S01]  /*25c0*/  UMOV UR33, 0x10000000 ;  /* 0x1000000000217882 */ /* 0x000fe20000000000 */
[----:B------:R-:W-:Y:S01]  /*25d0*/  UMOV UR19, UR35 ;  /* 0x0000002300137c82 */ /* 0x000fe20008000000 */
[----:B------:R-:W-:Y:S01]  /*25e0*/  UMOV UR20, UR36 ;  /* 0x0000002400147c82 */ /* 0x000fe20008000000 */
[----:B------:R-:W-:Y:S01]  /*25f0*/  UMOV UR12, UR36 ;  /* 0x00000024000c7c82 */ /* 0x000fe20008000000 */
[----:B------:R-:W-:Y:S01]  /*2600*/  UMOV UR9, UR17 ;  /* 0x0000001100097c82 */ /* 0x000fe20008000000 */
[----:B------:R-:W-:Y:S01]  /*2610*/  UMOV UR10, UR18 ;  /* 0x00000012000a7c82 */ /* 0x000fe20008000000 */
[----:B------:R2:W-:Y:S01]  /*2620*/  UTMALDG.3D.MULTICAST.2CTA [UR16], [UR14], UR4, desc[UR32] ;  /* 0x000020100e0073b4 */ /* 0x0005e20008211804 */
[----:B------:R-:W-:-:S04]  /*2630*/  UIADD3 UR7, UPT, UPT, UR7, 0x1, URZ ;  /* 0x0000000107077890 */ /* 0x000fc8000fffe0ff */
[----:B------:R-:W-:Y:S01]  /*2640*/  UISETP.NE.AND UP0, UPT, UR7, UR25, UPT ;  /* 0x000000190700728c */ /* 0x000fe2000bf05270 */
[----:B------:R4:W-:Y:S01]  /*2650*/  UTMALDG.3D.2CTA [UR8], [UR22], desc[UR32] ;  /* 0x00002008160075b4 */ /* 0x0009e20008211000 */
[----:B--2---:R-:W-:-:S07]  /*2660*/  UMOV UR4, UR6 ;  /* 0x0000000600047c82 */ /* 0x004fce0008000000 */
[----:B----4-:R-:W-:Y:S05]  /*2670*/  BRA.U UP0, `(.L_x_39) ;  /* 0xfffffffd00487547 */ /* 0x010fea000b83ffff */
.L_x_33:
[C---:B------:R-:W-:Y:S01]  /*2680*/  LEA R3, R11.reuse, UR13, 0x3 ;  /* 0x0000000d0b037c11 */ /* 0x040fe2000f8e18ff */
[----:B------:R-:W-:Y:S01]  /*2690*/  NOP ;  /* 0x0000000000007918 */ /* 0x000fe20000000000 */
[----:B-1----:R-:W-:Y:S02]  /*26a0*/  SHF.L.U32 R0, R10, 0x1f, RZ ;  /* 0x0000001f0a007819 */ /* 0x002fe400000006ff */
[----:B------:R-:W-:Y:S02]  /*26b0*/  LEA R4, R11, UR13, 0x4 ;  /* 0x0000000d0b047c11 */ /* 0x000fe4000f8e20ff */
[----:B---3--:R-:W1:Y:S02]  /*26c0*/  SYNCS.PHASECHK.TRANS64.TRYWAIT P0, [R3+URZ+0x270], R0 ;  /* 0x00027000030075a7 */ /* 0x008e6400080011ff */
[----:B-1----:R-:W-:Y:S05]  /*26d0*/  @!P0 BRA `(.L_x_40) ;  /* 0x0000006800fc8947 */ /* 0x002fea0003800000 */
.L_x_168:
[----:B------:R-:W3:Y:S01]  /*26e0*/  LDS.128 R4, [R4+0x300] ;  /* 0x0003000004047984 */ /* 0x000ee20000000c00 */
[----:B------:R-:W-:Y:S01]  /*26f0*/  UISETP.GE.AND UP0, UPT, UR42, 0x1, UPT ;  /* 0x000000012a00788c */ /* 0x000fe2000bf06270 */
[----:B------:R-:W-:Y:S01]  /*2700*/  @!PT LDS RZ, [RZ] ;  /* 0x00000000fffff984 */ /* 0x000fe20000000800 */
[----:B------:R-:W-:Y:S01]  /*2710*/  @!PT LDS RZ, [RZ] ;  /* 0x00000000fffff984 */ /* 0x000fe20000000800 */
[----:B------:R-:W-:Y:S01]  /*2720*/  @!PT LDS RZ, [RZ] ;  /* 0x00000000fffff984 */ /* 0x000fe20000000800 */
[----:B------:R-:W-:Y:S01]  /*2730*/  @!PT LDS RZ, [RZ] ;  /* 0x00000000fffff984 */ /* 0x000fe20000000800 */
[----:B------:R4:W-:Y:S06]  /*2740*/  MEMBAR.ALL.CTA ;  /* 0x0000000000007992 */ /* 0x0009ec0000008000 */
[----:B----4-:R-:W4:Y:S01]  /*2750*/  FENCE.VIEW.ASYNC.S ;  /* 0x00000000000073c6 */ /* 0x010f220000000000 */
[----:B---3--:R-:W-:-:S13]  /*2760*/  LOP3.LUT P0, RZ, R6, 0x1, RZ, 0xc0, !PT ;  /* 0x0000000106ff7812 */ /* 0x008fda000780c0ff */
[----:B----4-:R-:W-:Y:S01]  /*2770*/  VOTEU.ANY UP1, P0 ;  /* 0x0000000000ff7886 */ /* 0x010fe20000020100 */
[----:B------:R-:W-:-:S13]  /*2780*/  PLOP3.LUT P0, PT, PT, PT, UP1, 0x80, 0x8 ;  /* 0x000000000008781c */ /* 0x000fda0003f0f018 */
[----:B-1----:R-:W-:Y:S02]  /*2790*/  @P0 LOP3.LUT R0, R5, 0xffff, RZ, 0xc0, !PT ;  /* 0x0000ffff05000812 */ /* 0x002fe400078ec0ff */
[----:B------:R-:W-:Y:S02]  /*27a0*/  @P0 MOV R2, R4 ;  /* 0x0000000400020202 */ /* 0x000fe40000000f00 */
[----:B------:R-:W-:Y:S01]  /*27b0*/  @P0 R2UR UR5, R0 ;  /* 0x00000000000502ca */ /* 0x000fe200000e0000 */
[----:B------:R-:W-:Y:S01]  /*27c0*/  VIADD R0, R3, 0x280 ;  /* 0x0000028003007836 */ /* 0x000fe20000000000 */
[----:B------:R-:W-:Y:S02]  /*27d0*/  @P0 SHF.R.U32.HI R4, RZ, 0x10, R5 ;  /* 0x00000010ff040819 */ /* 0x000fe40000011605 */
[----:B------:R-:W-:Y:S02]  /*27e0*/  @P0 R2UR UR7, R2 ;  /* 0x00000000020702ca */ /* 0x000fe400000e0000 */
[----:B------:R-:W-:-:S02]  /*27f0*/  PRMT R0, RZ, 0x654, R0 ;  /* 0x00000654ff007816 */ /* 0x000fc40000000000 */
[----:B------:R-:W-:Y:S02]  /*2800*/  @P0 R2UR UR4, R4 ;  /* 0x00000000040402ca */ /* 0x000fe400000e0000 */
[----:B------:R1:W-:Y:S03]  /*2810*/  SYNCS.ARRIVE.TRANS64.RED.A1T0 RZ, [R0+URZ], RZ ;  /* 0x000000ff00ff79a7 */ /* 0x0003e600081004ff */
[----:B------:R-:W-:-:S04]  /*2820*/  @UP1 UMOV UR31, UR5 ;  /* 0x00000005001f1c82 */ /* 0x000fc80008000000 */
[----:B------:R-:W-:-:S04]  /*2830*/  @UP1 UMOV UR37, UR7 ;  /* 0x0000000700251c82 */ /* 0x000fc80008000000 */
[----:B------:R-:W-:Y:S01]  /*2840*/  @UP1 UMOV UR36, UR4 ;  /* 0x0000000400241c82 */ /* 0x000fe20008000000 */
[----:B------:R-:W-:Y:S05]  /*2850*/  BRA.U !UP0, `(.L_x_41) ;  /* 0x0000000108d47547 */ /* 0x000fea000b800000 */
[----:B------:R-:W2:Y:S01]  /*2860*/  LDCU.128 UR16, c[0x0][0xb10] ;  /* 0x00016200ff1077ac */ /* 0x000ea20008000c00 */
[----:B------:R-:W3:Y:S01]  /*2870*/  LDCU UR12, c[0x0][0xb20] ;  /* 0x00016400ff0c77ac */ /* 0x000ee20008000800 */
[----:B------:R-:W4:Y:S01]  /*2880*/  LDCU UR20, c[0x0][0xb0c] ;  /* 0x00016180ff1477ac */ /* 0x000f220008000800 */
[----:B------:R-:W1:Y:S01]  /*2890*/  LDCU.64 UR8, c[0x0][0xb28] ;  /* 0x00016500ff0877ac */ /* 0x000e620008000a00 */
[----:B------:R-:W-:Y:S02]  /*28a0*/  UISETP.NE.AND UP3, UPT, UR42, 0x1, UPT ;  /* 0x000000012a00788c */ /* 0x000fe4000bf65270 */
[----:B--2---:R-:W-:Y:S02]  /*28b0*/  UIMAD.WIDE.U32 UR10, UR38, UR19, URZ ;  /* 0x00000013260a72a5 */ /* 0x004fe4000f8e00ff */
[----:B------:R-:W-:Y:S02]  /*28c0*/  UIMAD.WIDE.U32 UR4, UR39, UR16, URZ ;  /* 0x00000010270472a5 */ /* 0x000fe4000f8e00ff */
[----:B------:R-:W-:-:S02]  /*28d0*/  UISETP.NE.AND UP0, UPT, UR18, 0x1, UPT ;  /* 0x000000011200788c */ /* 0x000fc4000bf05270 */
[----:B------:R-:W-:Y:S01]  /*28e0*/  UIMAD.WIDE.U32 UR22, UR31, UR19, URZ ;  /* 0x000000131f1672a5 */ /* 0x000fe2000f8e00ff */
[----:B------:R-:W-:Y:S02]  /*28f0*/  UMOV UR10, UR11 ;  /* 0x0000000b000a7c82 */ /* 0x000fe40008000000 */
[----:B------:R-:W-:Y:S01]  /*2900*/  UMOV UR4, UR5 ;  /* 0x0000000500047c82 */ /* 0x000fe20008000000 */
[----:B---3--:R-:W-:Y:S02]  /*2910*/  USHF.R.U32.HI UR10, URZ, UR12, UR10 ;  /* 0x0000000cff0a7299 */ /* 0x008fe4000801160a */
[----:B----4-:R-:W-:Y:S02]  /*2920*/  UISETP.NE.AND UP2, UPT, UR20, 0x1, UPT ;  /* 0x000000011400788c */ /* 0x010fe4000bf45270 */
[----:B------:R-:W-:Y:S02]  /*2930*/  USHF.R.U32.HI UR4, URZ, UR17, UR4 ;  /* 0x00000011ff047299 */ /* 0x000fe40008011604 */
[----:B------:R-:W-:-:S02]  /*2940*/  USEL UR5, UR38, UR10, !UP0 ;  /* 0x0000000a26057287 */ /* 0x000fc4000c000000 */
[----:B------:R-:W-:Y:S02]  /*2950*/  USEL UR7, UR39, UR4, !UP2 ;  /* 0x0000000427077287 */ /* 0x000fe4000d000000 */
[----:B-1----:R-:W-:Y:S01]  /*2960*/  UIMAD.WIDE.U32 UR10, UR5, UR8, URZ ;  /* 0x00000008050a72a5 */ /* 0x002fe2000f8e00ff */
[----:B------:R-:W-:Y:S01]  /*2970*/  UMOV UR4, UR23 ;  /* 0x0000001700047c82 */ /* 0x000fe20008000000 */
[----:B------:R-:W-:Y:S02]  /*2980*/  UIMAD.WIDE.U32 UR14, UR37, UR16, URZ ;  /* 0x00000010250e72a5 */ /* 0x000fe4000f8e00ff */
[----:B------:R-:W-:-:S03]  /*2990*/  UIMAD.WIDE.U32 UR22, UR7, UR8, URZ ;  /* 0x00000008071672a5 */ /* 0x000fc6000f8e00ff */
[----:B------:R-:W-:Y:S01]  /*29a0*/  UMOV UR10, UR11 ;  /* 0x0000000b000a7c82 */ /* 0x000fe20008000000 */
[----:B------:R-:W-:Y:S02]  /*29b0*/  USHF.R.U32.HI UR4, URZ, UR12, UR4 ;  /* 0x0000000cff047299 */ /* 0x000fe40008011604 */
[----:B------:R-:W-:Y:S01]  /*29c0*/  @UP3 USHF.R.U32.HI UR5, URZ, UR9, UR10 ;  /* 0x00000009ff053299 */ /* 0x000fe2000801160a */
[----:B------:R-:W-:Y:S01]  /*29d0*/  UMOV UR14, UR15 ;  /* 0x0000000f000e7c82 */ /* 0x000fe20008000000 */
[----:B------:R-:W-:Y:S01]  /*29e0*/  UMOV UR22, UR23 ;  /* 0x0000001700167c82 */ /* 0x000fe20008000000 */
[----:B------:R-:W-:Y:S02]  /*29f0*/  USHF.R.U32.HI UR17, URZ, UR17, UR14 ;  /* 0x00000011ff117299 */ /* 0x000fe4000801160e */
[----:B------:R-:W-:Y:S02]  /*2a00*/  USEL UR4, UR31, UR4, !UP0 ;  /* 0x000000041f047287 */ /* 0x000fe4000c000000 */
[----:B------:R-:W-:-:S02]  /*2a10*/  @UP3 USHF.R.U32.HI UR7, URZ, UR9, UR22 ;  /* 0x00000009ff073299 */ /* 0x000fc40008011616 */
[----:B------:R-:W-:Y:S02]  /*2a20*/  UIMAD UR10, UR42, UR5, URZ ;  /* 0x000000052a0a72a4 */ /* 0x000fe4000f8e02ff */
[----:B------:R-:W-:Y:S02]  /*2a30*/  USEL UR5, UR37, UR17, !UP2 ;  /* 0x0000001125057287 */ /* 0x000fe4000d000000 */
[----:B------:R-:W-:Y:S02]  /*2a40*/  UIMAD UR12, UR42, UR7, URZ ;  /* 0x000000072a0c72a4 */ /* 0x000fe4000f8e02ff */
[----:B------:R-:W-:Y:S02]  /*2a50*/  UISETP.GE.AND UP0, UPT, UR4, UR10, UPT ;  /* 0x0000000a0400728c */ /* 0x000fe4000bf06270 */
[----:B------:R-:W-:Y:S02]  /*2a60*/  UIMAD.WIDE.U32 UR10, UR4, UR8, URZ ;  /* 0x00000008040a72a5 */ /* 0x000fe4000f8e00ff */
[----:B------:R-:W-:-:S02]  /*2a70*/  UISETP.GE.OR UP0, UPT, UR5, UR12, UP0 ;  /* 0x0000000c0500728c */ /* 0x000fc40008706670 */
[----:B------:R-:W-:Y:S02]  /*2a80*/  UIMAD.WIDE.U32 UR14, UR5, UR8, URZ ;  /* 0x00000008050e72a5 */ /* 0x000fe4000f8e00ff */
[----:B------:R-:W-:Y:S01]  /*2a90*/  UIADD3 UR12, UPT, UPT, -UR5, URZ, URZ ;  /* 0x000000ff050c7290 */ /* 0x000fe2000fffe1ff */
[----:B------:R-:W-:Y:S01]  /*2aa0*/  UMOV UR10, UR11 ;  /* 0x0000000b000a7c82 */ /* 0x000fe20008000000 */
[----:B------:R-:W-:Y:S02]  /*2ab0*/  UIADD3 UR11, UPT, UPT, -UR4, URZ, URZ ;  /* 0x000000ff040b7290 */ /* 0x000fe4000fffe1ff */
[----:B------:R-:W-:-:S03]  /*2ac0*/  USHF.R.U32.HI UR10, URZ, UR9, UR10 ;  /* 0x00000009ff0a7299 */ /* 0x000fc6000801160a */
[----:B------:R-:W-:Y:S01]  /*2ad0*/  @!UP0 UMOV UR8, UR15 ;  /* 0x0000000f00088c82 */ /* 0x000fe20008000000 */
[----:B------:R-:W-:Y:S02]  /*2ae0*/  UIMAD UR11, UR18, UR11, UR31 ;  /* 0x0000000b120b72a4 */ /* 0x000fe4000f8e021f */
[----:B------:R-:W-:Y:S02]  /*2af0*/  USEL UR10, UR4, UR10, !UP3 ;  /* 0x0000000a040a7287 */ /* 0x000fe4000d800000 */
[----:B------:R-:W-:Y:S02]  /*2b00*/  @!UP0 USHF.R.U32.HI UR8, URZ, UR9, UR8 ;  /* 0x00000009ff088299 */ /* 0x000fe40008011608 */
[----:B------:R-:W-:Y:S02]  /*2b10*/  UIADD3 UR9, UPT, UPT, -UR10, URZ, URZ ;  /* 0x000000ff0a097290 */ /* 0x000fe4000fffe1ff */
[----:B------:R-:W-:Y:S02]  /*2b20*/  @!UP0 USEL UR8, UR5, UR8, !UP3 ;  /* 0x0000000805088287 */ /* 0x000fe4000d800000 */
[----:B------:R-:W-:-:S02]  /*2b30*/  UIMAD UR9, UR42, UR9, UR4 ;  /* 0x000000092a0972a4 */ /* 0x000fc4000f8e0204 */
[----:B------:R-:W-:Y:S02]  /*2b40*/  @!UP0 UIADD3 UR10, UPT, UPT, UR10, -UR8, URZ ;  /* 0x800000080a0a8290 */ /* 0x000fe4000fffe0ff */
[----:B------:R-:W-:Y:S02]  /*2b50*/  @!UP0 UIMAD UR8, UR9, UR7, UR8 ;  /* 0x00000007090882a4 */ /* 0x000fe4000f8e0208 */
[----:B------:R-:W-:Y:S02]  /*2b60*/  @!UP0 UIMAD UR4, UR42, UR10, UR5 ;  /* 0x0000000a2a0482a4 */ /* 0x000fe4000f8e0205 */
[----:B------:R-:W-:Y:S02]  /*2b70*/  UIMAD UR7, UR20, UR12, UR37 ;  /* 0x0000000c140772a4 */ /* 0x000fe4000f8e0225 */
[----:B------:R-:W-:Y:S01]  /*2b80*/  UIMAD UR31, UR4, UR18, UR11 ;  /* 0x00000012041f72a4 */ /* 0x000fe2000f8e020b */
[----:B------:R-:W-:Y:S02]  /*2b90*/  @!UP0 UMOV UR5, UR8 ;  /* 0x0000000800058c82 */ /* 0x000fe40008000000 */
[----:B------:R-:W-:-:S12]  /*2ba0*/  UIMAD UR37, UR5, UR20, UR7 ;  /* 0x00000014052572a4 */ /* 0x000fd8000f8e0207 */
.L_x_41:
[----:B------:R-:W3:Y:S02]  /*2bb0*/  LDCU UR4, c[0x0][0xb30] ;  /* 0x00016600ff0477ac */ /* 0x000ee40008000800 */
[----:B---3--:R-:W-:-:S09]  /*2bc0*/  UISETP.NE.AND UP0, UPT, UR4, 0x1, UPT ;  /* 0x000000010400788c */ /* 0x008fd2000bf05270 */
[----:B------:R-:W-:Y:S05]  /*2bd0*/  BRA.U UP0, `(.L_x_42) ;  /* 0x0000000100447547 */ /* 0x000fea000b800000 */
[----:B------:R-:W3:Y:S01]  /*2be0*/  LDCU.128 UR16, c[0x0][0xb10] ;  /* 0x00016200ff1077ac */ /* 0x000ee20008000c00 */
[----:B------:R-:W4:Y:S01]  /*2bf0*/  LDCU UR10, c[0x0][0xb0c] ;  /* 0x00016180ff0a77ac */ /* 0x000f220008000800 */
[----:B------:R-:W1:Y:S01]  /*2c00*/  LDCU UR7, c[0x0][0xb20] ;  /* 0x00016400ff0777ac */ /* 0x000e620008000800 */
[----:B---3--:R-:W-:Y:S02]  /*2c10*/  UIMAD.WIDE.U32 UR8, UR37, UR16, URZ ;  /* 0x00000010250872a5 */ /* 0x008fe4000f8e00ff */
[----:B------:R-:W-:Y:S02]  /*2c20*/  UIMAD.WIDE.U32 UR4, UR31, UR19, URZ ;  /* 0x000000131f0472a5 */ /* 0x000fe4000f8e00ff */
[----:B----4-:R-:W-:Y:S02]  /*2c30*/  UISETP.NE.AND UP2, UPT, UR10, 0x1, UPT ;  /* 0x000000010a00788c */ /* 0x010fe4000bf45270 */
[----:B------:R-:W-:Y:S01]  /*2c40*/  UISETP.NE.AND UP0, UPT, UR18, 0x1, UPT ;  /* 0x000000011200788c */ /* 0x000fe2000bf05270 */
[----:B------:R-:W-:-:S02]  /*2c50*/  UMOV UR8, UR9 ;  /* 0x0000000900087c82 */ /* 0x000fc40008000000 */
[----:B------:R-:W-:Y:S01]  /*2c60*/  UMOV UR4, UR5 ;  /* 0x0000000500047c82 */ /* 0x000fe20008000000 */
[----:B------:R-:W-:Y:S02]  /*2c70*/  USHF.R.U32.HI UR17, URZ, UR17, UR8 ;  /* 0x00000011ff117299 */ /* 0x000fe40008011608 */
[----:B-1----:R-:W-:Y:S02]  /*2c80*/  USHF.R.U32.HI UR4, URZ, UR7, UR4 ;  /* 0x00000007ff047299 */ /* 0x002fe40008011604 */
[----:B------:R-:W-:Y:S02]  /*2c90*/  USEL UR5, UR37, UR17, !UP2 ;  /* 0x0000001125057287 */ /* 0x000fe4000d000000 */
[----:B------:R-:W-:-:S04]  /*2ca0*/  USEL UR4, UR31, UR4, !UP0 ;  /* 0x000000041f047287 */ /* 0x000fc8000c000000 */
[----:B------:R-:W-:Y:S02]  /*2cb0*/  UIADD3 UR7, UPT, UPT, UR5, -UR4, URZ ;  /* 0x8000000405077290 */ /* 0x000fe4000fffe0ff */
[----:B------:R-:W-:Y:S02]  /*2cc0*/  UIADD3 UR4, UPT, UPT, -UR5, UR4, URZ ;  /* 0x0000000405047290 */ /* 0x000fe4000fffe1ff */
[----:B------:R-:W-:Y:S02]  /*2cd0*/  UIMAD UR31, UR7, UR18, UR31 ;  /* 0x00000012071f72a4 */ /* 0x000fe4000f8e021f */
[----:B------:R-:W-:-:S12]  /*2ce0*/  UIMAD UR37, UR4, UR10, UR37 ;  /* 0x0000000a042572a4 */ /* 0x000fd8000f8e0225 */
.L_x_42:
[----:B------:R-:W-:Y:S01]  /*2cf0*/  VIADD R11, R11, 0x1 ;  /* 0x000000010b0b7836 */ /* 0x000fe20000000000 */
[----:B------:R-:W-:Y:S02]  /*2d00*/  R2UR UR5, R51 ;  /* 0x00000000330572ca */ /* 0x000fe400000e0000 */
[----:B------:R-:W-:Y:S02]  /*2d10*/  R2UR UR4, R50 ;  /* 0x00000000320472ca */ /* 0x000fe400000e0000 */
[C---:B------:R-:W-:Y:S02]  /*2d20*/  ISETP.NE.AND P0, PT, R11.reuse, 0x2, PT ;  /* 0x000000020b00780c */ /* 0x040fe40003f05270 */
[----:B------:R-:W-:Y:S02]  /*2d30*/  PLOP3.LUT P1, PT, PT, PT, PT, 0x80, 0x8 ;  /* 0x000000000008781c */ /* 0x000fe40003f2f070 */
[----:B-1----:R-:W-:Y:S02]  /*2d40*/  SEL R0, RZ, 0x1, P0 ;  /* 0x00000001ff007807 */ /* 0x002fe40000000000 */
[----:B------:R-:W-:-:S02]  /*2d50*/  SEL R11, R11, RZ, P0 ;  /* 0x000000ff0b0b7207 */ /* 0x000fc40000000000 */
[----:B------:R-:W-:Y:S01]  /*2d60*/  LOP3.LUT R10, R10, R0, RZ, 0x3c, !PT ;  /* 0x000000000a0a7212 */ /* 0x000fe200078e3cff */
[----:B------:R-:W-:Y:S02]  /*2d70*/  UIADD3 UR20, UPT, UPT, UR37, UR5, URZ ;  /* 0x0000000525147290 */ /* 0x000fe4000fffe0ff */
[----:B------:R-:W-:Y:S01]  /*2d80*/  UIADD3 UR25, UPT, UPT, UR31, UR4, URZ ;  /* 0x000000041f197290 */ /* 0x000fe2000fffe0ff */
[----:B------:R-:W-:Y:S11]  /*2d90*/  BRA.U UP1, `(.L_x_43) ;  /* 0xfffffff101387547 */ /* 0x000ff6000b83ffff */
[----:B------:R-:W-:Y:S01]  /*2da0*/  UIADD3 UR13, UPT, UPT, UR13, 0x118, URZ ;  /* 0x000001180d0d7890 */ /* 0x000fe2000fffe0ff */
[----:B------:R-:W-:-:S03]  /*2db0*/  SHF.L.U32 R2, R12, 0x1f, RZ ;  /* 0x0000001f0c027819 */ /* 0x000fc600000006ff */
[----:B------:R-:W-:-:S09]  /*2dc0*/  ULEA UR4, UR6, UR13, 0x3 ;  /* 0x0000000d06047291 */ /* 0x000fd2000f8e18ff */
[----:B------:R-:W1:Y:S02]  /*2dd0*/  SYNCS.PHASECHK.TRANS64.TRYWAIT P0, [UR4], R2 ;  /* 0x00000002ff0075a7 */ /* 0x000e640008001104 */
[----:B-1----:R-:W-:Y:S05]  /*2de0*/  @!P0 BRA `(.L_x_44) ;  /* 0x00000064004c8947 */ /* 0x002fea0003800000 */
.L_x_170:
[----:B------:R-:W-:-:S04]  /*2df0*/  UIADD3 UR4, UPT, UPT, UR6, 0x1, URZ ;  /* 0x0000000106047890 */ /* 0x000fc8000fffe0ff */
[----:B------:R-:W-:-:S04]  /*2e00*/  UISETP.NE.AND UP0, UPT, UR4, 0x23, UPT ;  /* 0x000000230400788c */ /* 0x000fc8000bf05270 */
[----:B------:R-:W-:Y:S02]  /*2e10*/  USEL UR6, URZ, 0x1, UP0 ;  /* 0x00000001ff067887 */ /* 0x000fe40008000000 */
[----:B------:R-:W-:-:S04]  /*2e20*/  USEL UR4, UR4, URZ, UP0 ;  /* 0x000000ff04047287 */ /* 0x000fc80008000000 */
[----:B------:R-:W-:Y:S01]  /*2e30*/  ULEA UR5, UR4, UR13, 0x3 ;  /* 0x0000000d04057291 */ /* 0x000fe2000f8e18ff */
[----:B-1----:R-:W-:-:S04]  /*2e40*/  LOP3.LUT R2, R12, UR6, RZ, 0x3c, !PT ;  /* 0x000000060c027c12 */ /* 0x002fc8000f8e3cff */
[----:B------:R-:W-:-:S04]  /*2e50*/  SHF.L.U32 R3, R2, 0x1f, RZ ;  /* 0x0000001f02037819 */ /* 0x000fc800000006ff */
[----:B------:R-:W1:Y:S02]  /*2e60*/  SYNCS.PHASECHK.TRANS64.TRYWAIT P0, [UR5], R3 ;  /* 0x00000003ff0075a7 */ /* 0x000e640008001105 */
[----:B-1----:R-:W-:Y:S05]  /*2e70*/  @!P0 BRA `(.L_x_45) ;  /* 0x0000006400408947 */ /* 0x002fea0003800000 */
.L_x_172:
[----:B------:R-:W-:-:S04]  /*2e80*/  UIADD3 UR4, UPT, UPT, UR4, 0x1, URZ ;  /* 0x0000000104047890 */ /* 0x000fc8000fffe0ff */
[----:B------:R-:W-:-:S04]  /*2e90*/  UISETP.NE.AND UP0, UPT, UR4, 0x23, UPT ;  /* 0x000000230400788c */ /* 0x000fc8000bf05270 */
[----:B------:R-:W-:Y:S02]  /*2ea0*/  USEL UR6, URZ, 0x1, UP0 ;  /* 0x00000001ff067887 */ /* 0x000fe40008000000 */
[----:B------:R-:W-:-:S04]  /*2eb0*/  USEL UR4, UR4, URZ, UP0 ;  /* 0x000000ff04047287 */ /* 0x000fc80008000000 */
[----:B------:R-:W-:Y:S01]  /*2ec0*/  ULEA UR5, UR4, UR13, 0x3 ;  /* 0x0000000d04057291 */ /* 0x000fe2000f8e18ff */
[----:B------:R-:W-:-:S04]  /*2ed0*/  LOP3.LUT R2, R2, UR6, RZ, 0x3c, !PT ;  /* 0x0000000602027c12 */ /* 0x000fc8000f8e3cff */
[----:B-1----:R-:W-:-:S04]  /*2ee0*/  SHF.L.U32 R3, R2, 0x1f, RZ ;  /* 0x0000001f02037819 */ /* 0x002fc800000006ff */
[----:B------:R-:W1:Y:S02]  /*2ef0*/  SYNCS.PHASECHK.TRANS64.TRYWAIT P0, [UR5], R3 ;  /* 0x00000003ff0075a7 */ /* 0x000e640008001105 */
[----:B-1----:R-:W-:Y:S05]  /*2f00*/  @!P0 BRA `(.L_x_46) ;  /* 0x0000006400348947 */ /* 0x002fea0003800000 */
.L_x_174:
        /* <DEDUP_REMOVED lines=9> */
.L_x_176:
        /* <DEDUP_REMOVED lines=9> */
.L_x_178:
        /* <DEDUP_REMOVED lines=9> */
.L_x_180:
        /* <DEDUP_REMOVED lines=9> */
.L_x_182:
        /* <DEDUP_REMOVED lines=9> */
.L_x_184:
        /* <DEDUP_REMOVED lines=9> */
.L_x_186:
        /* <DEDUP_REMOVED lines=9> */
.L_x_188:
        /* <DEDUP_REMOVED lines=9> */
.L_x_190:
        /* <DEDUP_REMOVED lines=9> */
.L_x_192:
        /* <DEDUP_REMOVED lines=9> */
.L_x_194:
        /* <DEDUP_REMOVED lines=9> */
.L_x_196:
        /* <DEDUP_REMOVED lines=9> */
.L_x_198:
        /* <DEDUP_REMOVED lines=9> */
.L_x_200:
        /* <DEDUP_REMOVED lines=9> */
.L_x_202:
        /* <DEDUP_REMOVED lines=9> */
.L_x_204:
        /* <DEDUP_REMOVED lines=9> */
.L_x_206:
        /* <DEDUP_REMOVED lines=9> */
.L_x_208:
        /* <DEDUP_REMOVED lines=9> */
.L_x_210:
        /* <DEDUP_REMOVED lines=9> */
.L_x_212:
        /* <DEDUP_REMOVED lines=9> */
.L_x_214:
        /* <DEDUP_REMOVED lines=9> */
.L_x_216:
        /* <DEDUP_REMOVED lines=9> */
.L_x_218:
        /* <DEDUP_REMOVED lines=9> */
.L_x_220:
        /* <DEDUP_REMOVED lines=9> */
.L_x_222:
        /* <DEDUP_REMOVED lines=9> */
.L_x_224:
        /* <DEDUP_REMOVED lines=9> */
.L_x_226:
        /* <DEDUP_REMOVED lines=9> */
.L_x_228:
        /* <DEDUP_REMOVED lines=9> */
.L_x_230:
        /* <DEDUP_REMOVED lines=9> */
.L_x_232:
        /* <DEDUP_REMOVED lines=9> */
.L_x_234:
        /* <DEDUP_REMOVED lines=9> */
.L_x_236:
[----:B------:R-:W-:-:S04]  /*4080*/  UIADD3 UR4, UPT, UPT, UR4, 0x1, URZ ;  /* 0x0000000104047890 */ /* 0x000fc8000fffe0ff */
[----:B------:R-:W-:-:S04]  /*4090*/  UISETP.NE.AND UP0, UPT, UR4, 0x23, UPT ;  /* 0x000000230400788c */ /* 0x000fc8000bf05270 */
[----:B------:R-:W-:Y:S02]  /*40a0*/  USEL UR5, URZ, 0x1, UP0 ;  /* 0x00000001ff057887 */ /* 0x000fe40008000000 */
[----:B------:R-:W-:-:S04]  /*40b0*/  USEL UR4, UR4, URZ, UP0 ;  /* 0x000000ff04047287 */ /* 0x000fc80008000000 */
[----:B------:R-:W-:Y:S01]  /*40c0*/  ULEA UR4, UR4, UR13, 0x3 ;  /* 0x0000000d04047291 */ /* 0x000fe2000f8e18ff */
[----:B------:R-:W-:-:S04]  /*40d0*/  LOP3.LUT R2, R2, UR5, RZ, 0x3c, !PT ;  /* 0x0000000502027c12 */ /* 0x000fc8000f8e3cff */
[----:B------:R-:W-:Y:S01]  /*40e0*/  SHF.L.U32 R2, R2, 0x1f, RZ ;  /* 0x0000001f02027819 */ /* 0x000fe200000006ff */
[----:B-1----:R-:W-:-:S07]  /*40f0*/  IMAD.U32 R0, RZ, RZ, UR4 ;  /* 0x00000004ff007e24 */ /* 0x002fce000f8e00ff */
.L_x_78:
[----:B-1----:R1:W3:Y:S02]  /*4100*/  SYNCS.PHASECHK.TRANS64.TRYWAIT P0, [R0+URZ], R2 ;  /* 0x00000002000075a7 */ /* 0x0022e400080011ff */
[----:B---3--:R-:W-:Y:S05]  /*4110*/  @!P0 NANOSLEEP.SYNCS 0x989680 ;  /* 0x009896800000895d */ /* 0x008fea0003900000 */
[----:B------:R-:W3:Y:S02]  /*4120*/  @!P0 SYNCS.PHASECHK.TRANS64 P0, [R0+URZ], R2 ;  /* 0x00000002000085a7 */ /* 0x000ee400080010ff */
[----:B--23--:R-:W-:Y:S05]  /*4130*/  @P0 EXIT ;  /* 0x000000000000094d */ /* 0x00cfea0003800000 */
[----:B------:R-:W-:Y:S05]  /*4140*/  BRA `(.L_x_78) ;  /* 0xfffffffc00ec7947 */ /* 0x000fea000383ffff */
.L_x_23:
[----:B------:R-:W1:Y:S02]  /*4150*/  S2UR UR4, SR_CgaCtaId ;  /* 0x00000000000479c3 */ /* 0x000e640000008800 */
[----:B-1----:R-:W-:-:S04]  /*4160*/  UISETP.NE.AND UP0, UPT, UR4, URZ, UPT ;  /* 0x000000ff0400728c */ /* 0x002fc8000bf05270 */
[----:B------:R-:W-:-:S09]  /*4170*/  UISETP.NE.OR UP0, UPT, UR13, 0x1, UP0 ;  /* 0x000000010d00788c */ /* 0x000fd20008705670 */
[----:B------:R-:W-:Y:S05]  /*4180*/  BRA.U UP0, `(.L_x_79) ;  /* 0x00000005004c7547 */ /* 0x000fea000b800000 */
[----:B------:R-:W1:Y:S01]  /*4190*/  S2UR UR5, SR_CgaCtaId ;  /* 0x00000000000579c3 */ /* 0x000e620000008800 */
[----:B------:R-:W-:Y:S01]  /*41a0*/  UMOV UR4, 0x400 ;  /* 0x0000040000047882 */ /* 0x000fe20000000000 */
[----:B------:R-:W-:Y:S01]  /*41b0*/  ISETP.GE.U32.AND P2, PT, R3, 0x4, PT ;  /* 0x000000040300780c */ /* 0x000fe20003f46070 */
[----:B------:R-:W-:Y:S01]  /*41c0*/  IMAD.MOV.U32 R12, RZ, RZ, 0x1 ;  /* 0x00000001ff0c7424 */ /* 0x000fe200078e00ff */
[----:B------:R-:W-:Y:S02]  /*41d0*/  CS2R R10, SRZ ;  /* 0x00000000000a7805 */ /* 0x000fe4000001ff00 */
[----:B------:R-:W-:Y:S01]  /*41e0*/  CS2R R8, SRZ ;  /* 0x0000000000087805 */ /* 0x000fe2000001ff00 */
[----:B-1----:R-:W-:-:S03]  /*41f0*/  ULEA UR6, UR5, UR4, 0x18 ;  /* 0x0000000405067291 */ /* 0x002fc6000f8ec0ff */
[----:B------:R-:W-:-:S09]  /*4200*/  UMOV UR5, URZ ;  /* 0x000000ff00057c82 */ /* 0x000fd20008000000 */
.L_x_83:
[----:B------:R-:W-:Y:S02]  /*4210*/  LEA R0, R8, UR6, 0x3 ;  /* 0x0000000608007c11 */ /* 0x000fe4000f8e18ff */
[----:B------:R-:W-:-:S03]  /*4220*/  SHF.L.U32 R4, R9, 0x1f, RZ ;  /* 0x0000001f09047819 */ /* 0x000fc600000006ff */
[----:B------:R-:W-:Y:S01]  /*4230*/  VIADD R5, R0, 0x2e0 ;  /* 0x000002e000057836 */ /* 0x000fe20000000000 */
[----:B------:R-:W1:Y:S02]  /*4240*/  SYNCS.PHASECHK.TRANS64.TRYWAIT P0, [R0+URZ+0x2d0], R4 ;  /* 0x0002d004000075a7 */ /* 0x000e6400080011ff */
[----:B-1----:R-:W-:Y:S05]  /*4250*/  @!P0 BRA `(.L_x_80) ;  /* 0x0000005c00608947 */ /* 0x002fea0003800000 */
.L_x_237:
[----:B------:R-:W-:Y:S01]  /*4260*/  ULEA UR4, UR5, UR6, 0x3 ;  /* 0x0000000605047291 */ /* 0x000fe2000f8e18ff */
[----:B-1----:R-:W-:Y:S01]  /*4270*/  PRMT R0, RZ, 0x654, R5 ;  /* 0x00000654ff007816 */ /* 0x002fe20000000005 */
[----:B------:R-:W-:Y:S01]  /*4280*/  @!P2 IMAD.MOV.U32 R4, RZ, RZ, 0x10 ;  /* 0x00000010ff04a424 */ /* 0x000fe200078e00ff */
[----:B------:R-:W-:Y:S01]  /*4290*/  SHF.L.U32 R5, R12, 0x1f, RZ ;  /* 0x0000001f0c057819 */ /* 0x000fe200000006ff */
[----:B------:R-:W-:Y:S01]  /*42a0*/  UIADD3 UR7, UPT, UPT, UR4, 0x270, URZ ;  /* 0x0000027004077890 */ /* 0x000fe2000fffe0ff */
[----:B------:R1:W-:Y:S05]  /*42b0*/  SYNCS.ARRIVE.TRANS64.RED.A1T0 RZ, [R0+URZ], RZ ;  /* 0x000000ff00ff79a7 */ /* 0x0003ea00081004ff */
[----:B------:R-:W-:Y:S01]  /*42c0*/  IMAD.U32 R6, RZ, RZ, UR7 ;  /* 0x00000007ff067e24 */ /* 0x000fe2000f8e00ff */
[----:B------:R-:W2:Y:S04]  /*42d0*/  SYNCS.PHASECHK.TRANS64.TRYWAIT P0, [UR4+0x280], R5 ;  /* 0x00028005ff0075a7 */ /* 0x000ea80008001104 */
[----:B------:R-:W-:Y:S01]  /*42e0*/  PRMT R6, R3, 0x654, R6 ;  /* 0x0000065403067816 */ /* 0x000fe20000000006 */
[----:B-12---:R-:W-:Y:S06]  /*42f0*/  @!P0 BRA `(.L_x_81) ;  /* 0x0000005c004c8947 */ /* 0x006fec0003800000 */
.L_x_239:
[----:B------:R-:W-:Y:S01]  /*4300*/  ULEA UR8, UR5, UR6, 0x4 ;  /* 0x0000000605087291 */ /* 0x000fe2000f8e20ff */
[----:B------:R-:W-:Y:S01]  /*4310*/  SEL R2, R6, R2, !P2 ;  /* 0x0000000206027207 */ /* 0x000fe20005000000 */
[----:B------:R-:W-:Y:S01]  /*4320*/  UIADD3 UR9, UPT, UPT, UR4, 0x270, URZ ;  /* 0x0000027004097890 */ /* 0x000fe2000fffe0ff */
[----:B-1----:R-:W-:Y:S01]  /*4330*/  LEA R0, R11, UR6, 0x3 ;  /* 0x000000060b007c11 */ /* 0x002fe2000f8e18ff */
[----:B------:R-:W-:Y:S01]  /*4340*/  UIADD3 UR8, UPT, UPT, UR8, 0x300, URZ ;  /* 0x0000030008087890 */ /* 0x000fe2000fffe0ff */
[----:B------:R1:W-:Y:S01]  /*4350*/  @!P2 SYNCS.ARRIVE.TRANS64.RED RZ, [R2+URZ], R4 ;  /* 0x0000000402ffa9a7 */ /* 0x0003e200080004ff */
[----:B------:R-:W-:Y:S01]  /*4360*/  UIADD3 UR4, UPT, UPT, UR5, 0x1, URZ ;  /* 0x0000000105047890 */ /* 0x000fe2000fffe0ff */
[----:B------:R-:W-:-:S03]  /*4370*/  VIADD R8, R8, 0x1 ;  /* 0x0000000108087836 */ /* 0x000fc60000000000 */
[----:B------:R-:W-:Y:S02]  /*4380*/  UISETP.NE.AND UP0, UPT, UR4, 0x2, UPT ;  /* 0x000000020400788c */ /* 0x000fe4000bf05270 */
[----:B------:R-:W-:Y:S01]  /*4390*/  ISETP.NE.AND P0, PT, R8, 0x2, PT ;  /* 0x000000020800780c */ /* 0x000fe20003f05270 */
[----:B------:R-:W-:Y:S06]  /*43a0*/  UGETNEXTWORKID.BROADCAST [UR8], [UR9] ;  /* 0x00000000080073ca */ /* 0x000fec0008000100 */
[----:B------:R-:W-:Y:S02]  /*43b0*/  USEL UR7, URZ, 0x1, UP0 ;  /* 0x00000001ff077887 */ /* 0x000fe40008000000 */
[----:B------:R-:W-:-:S04]  /*43c0*/  USEL UR5, UR4, URZ, UP0 ;  /* 0x000000ff04057287 */ /* 0x000fc80008000000 */
[----:B------:R-:W-:Y:S02]  /*43d0*/  LOP3.LUT R12, R12, UR7, RZ, 0x3c, !PT ;  /* 0x000000070c0c7c12 */ /* 0x000fe4000f8e3cff */
[----:B-1----:R-:W-:-:S04]  /*43e0*/  SHF.L.U32 R4, R10, 0x1f, RZ ;  /* 0x0000001f0a047819 */ /* 0x002fc800000006ff */
[----:B------:R-:W1:Y:S02]  /*43f0*/  SYNCS.PHASECHK.TRANS64.TRYWAIT P1, [R0+URZ+0x270], R4 ;  /* 0x00027004000075a7 */ /* 0x000e6400080211ff */
[----:B-1----:R-:W-:Y:S05]  /*4400*/  @!P1 BRA `(.L_x_82) ;  /* 0x0000005c00209947 */ /* 0x002fea0003800000 */
.L_x_240:
[C---:B-1----:R-:W-:Y:S01]  /*4410*/  LEA R4, R11.reuse, UR6, 0x4 ;  /* 0x000000060b047c11 */ /* 0x042fe2000f8e20ff */
[----:B------:R-:W-:Y:S01]  /*4420*/  VIADD R0, R0, 0x280 ;  /* 0x0000028000007836 */ /* 0x000fe20000000000 */
[----:B------:R-:W-:Y:S01]  /*4430*/  SEL R8, R8, RZ, P0 ;  /* 0x000000ff08087207 */ /* 0x000fe20000000000 */
[----:B------:R-:W-:-:S03]  /*4440*/  VIADD R11, R11, 0x1 ;  /* 0x000000010b0b7836 */ /* 0x000fc60000000000 */
[----:B------:R-:W1:Y:S01]  /*4450*/  LDS.128 R4, [R4+0x300] ;  /* 0x0003000004047984 */ /* 0x000e620000000c00 */
[----:B------:R-:W-:Y:S02]  /*4460*/  PRMT R0, RZ, 0x654, R0 ;  /* 0x00000654ff007816 */ /* 0x000fe40000000000 */
[C---:B------:R-:W-:Y:S01]  /*4470*/  ISETP.NE.AND P1, PT, R11.reuse, 0x2, PT ;  /* 0x000000020b00780c */ /* 0x040fe20003f25270 */
[----:B------:R-:W-:Y:S01]  /*4480*/  @!PT LDS RZ, [RZ] ;  /* 0x00000000fffff984 */ /* 0x000fe20000000800 */
[----:B------:R-:W-:Y:S01]  /*4490*/  @!PT LDS RZ, [RZ] ;  /* 0x00000000fffff984 */ /* 0x000fe20000000800 */
[----:B------:R-:W-:Y:S01]  /*44a0*/  @!PT LDS RZ, [RZ] ;  /* 0x00000000fffff984 */ /* 0x000fe20000000800 */
[----:B------:R-:W-:Y:S01]  /*44b0*/  @!PT LDS RZ, [RZ] ;  /* 0x00000000fffff984 */ /* 0x000fe20000000800 */
[----:B------:R2:W-:Y:S06]  /*44c0*/  MEMBAR.ALL.CTA ;  /* 0x0000000000007992 */ /* 0x0005ec0000008000 */
[----:B--2---:R-:W2:Y:S01]  /*44d0*/  FENCE.VIEW.ASYNC.S ;  /* 0x00000000000073c6 */ /* 0x004ea20000000000 */
[----:B------:R-:W-:Y:S01]  /*44e0*/  SEL R11, R11, RZ, P1 ;  /* 0x000000ff0b0b7207 */ /* 0x000fe20000800000 */
[----:B--2---:R2:W-:Y:S01]  /*44f0*/  SYNCS.ARRIVE.TRANS64.RED.A1T0 RZ, [R0+URZ], RZ ;  /* 0x000000ff00ff79a7 */ /* 0x0045e200081004ff */
[----:B-1----:R-:W-:-:S02]  /*4500*/  LOP3.LUT P3, RZ, R6, 0x1, RZ, 0xc0, !PT ;  /* 0x0000000106ff7812 */ /* 0x002fc4000786c0ff */
[----:B------:R-:W-:-:S04]  /*4510*/  SEL R4, RZ, 0x1, P1 ;  /* 0x00000001ff047807 */ /* 0x000fc80000800000 */
[----:B------:R-:W-:Y:S02]  /*4520*/  LOP3.LUT R10, R10, R4, RZ, 0x3c, !PT ;  /* 0x000000040a0a7212 */ /* 0x000fe400078e3cff */
[----:B--2---:R-:W-:-:S04]  /*4530*/  SEL R0, RZ, 0x1, P0 ;  /* 0x00000001ff007807 */ /* 0x004fc80000000000 */
[----:B------:R-:W-:Y:S01]  /*4540*/  LOP3.LUT R9, R9, R0, RZ, 0x3c, !PT ;  /* 0x0000000009097212 */ /* 0x000fe200078e3cff */
[----:B------:R-:W-:Y:S06]  /*4550*/  @P3 BRA `(.L_x_83) ;  /* 0xfffffffc002c3947 */ /* 0x000fec000383ffff */
[----:B------:R-:W-:Y:S01]  /*4560*/  ULEA UR4, UR5, UR6, 0x3 ;  /* 0x0000000605047291 */ /* 0x000fe2000f8e18ff */
[----:B------:R-:W-:-:S08]  /*4570*/  SHF.L.U32 R2, R12, 0x1f, RZ ;  /* 0x0000001f0c027819 */ /* 0x000fd000000006ff */
[----:B------:R-:W1:Y:S02]  /*4580*/  SYNCS.PHASECHK.TRANS64 P0, [UR4+0x280], R2 ;  /* 0x00028002ff0075a7 */ /* 0x000e640008001004 */
[----:B-1----:R-:W-:Y:S05]  /*4590*/  @P0 BRA `(.L_x_84) ;  /* 0x0000000000080947 */ /* 0x002fea0003800000 */
[----:B------:R-:W1:Y:S02]  /*45a0*/  SYNCS.PHASECHK.TRANS64.TRYWAIT P0, [UR4+0x280], R2 ;  /* 0x00028002ff0075a7 */ /* 0x000e640008001104 */
[----:B-1----:R-:W-:Y:S05]  /*45b0*/  @!P0 BRA `(.L_x_85) ;  /* 0x0000005800c88947 */ /* 0x002fea0003800000 */
.L_x_84:
[----:B------:R-:W-:-:S04]  /*45c0*/  UIADD3 UR7, UPT, UPT, UR5, 0x1, URZ ;  /* 0x0000000105077890 */ /* 0x000fc8000fffe0ff */
[----:B------:R-:W-:-:S04]  /*45d0*/  UISETP.NE.AND UP0, UPT, UR7, 0x2, UPT ;  /* 0x000000020700788c */ /* 0x000fc8000bf05270 */
[----:B------:R-:W-:Y:S02]  /*45e0*/  USEL UR8, URZ, 0x1, UP0 ;  /* 0x00000001ff087887 */ /* 0x000fe40008000000 */
[----:B------:R-:W-:-:S04]  /*45f0*/  USEL UR7, UR7, URZ, UP0 ;  /* 0x000000ff07077287 */ /* 0x000fc80008000000 */
[----:B------:R-:W-:Y:S01]  /*4600*/  ULEA UR7, UR7, UR6, 0x3 ;  /* 0x0000000607077291 */ /* 0x000fe2000f8e18ff */
[----:B-1----:R-:W-:-:S04]  /*4610*/  LOP3.LUT R2, R12, UR8, RZ, 0x3c, !PT ;  /* 0x000000080c027c12 */ /* 0x002fc8000f8e3cff */
[----:B------:R-:W-:-:S04]  /*4620*/  SHF.L.U32 R0, R2, 0x1f, RZ ;  /* 0x0000001f02007819 */ /* 0x000fc800000006ff */
[----:B------:R-:W1:Y:S02]  /*4630*/  SYNCS.PHASECHK.TRANS64 P0, [UR7+0x280], R0 ;  /* 0x00028000ff0075a7 */ /* 0x000e640008001007 */
[----:B-1----:R-:W-:Y:S05]  /*4640*/  @P0 EXIT ;  /* 0x000000000000094d */ /* 0x002fea0003800000 */
[----:B------:R-:W-:Y:S02]  /*4650*/  SHF.L.U32 R2, R2, 0x1f, RZ ;  /* 0x0000001f02027819 */ /* 0x000fe400000006ff */
[----:B------:R-:W-:-:S07]  /*4660*/  MOV R0, UR7 ;  /* 0x0000000700007c02 */ /* 0x000fce0008000f00 */
.L_x_86:
[----:B-1----:R1:W2:Y:S02]  /*4670*/  SYNCS.PHASECHK.TRANS64.TRYWAIT P0, [R0+URZ+0x280], R2 ;  /* 0x00028002000075a7 */ /* 0x0022a400080011ff */
[----:B--2---:R-:W-:Y:S05]  /*4680*/  @!P0 NANOSLEEP.SYNCS 0x989680 ;  /* 0x009896800000895d */ /* 0x004fea0003900000 */
[----:B------:R-:W2:Y:S02]  /*4690*/  @!P0 SYNCS.PHASECHK.TRANS64 P0, [R0+URZ+0x280], R2 ;  /* 0x00028002000085a7 */ /* 0x000ea400080010ff */
[----:B--2---:R-:W-:Y:S05]  /*46a0*/  @P0 EXIT ;  /* 0x000000000000094d */ /* 0x004fea0003800000 */
[----:B------:R-:W-:Y:S05]  /*46b0*/  BRA `(.L_x_86) ;  /* 0xfffffffc00ec7947 */ /* 0x000fea000383ffff */
.L_x_79:
[----:B------:R-:W-:Y:S05]  /*46c0*/  BRA.U UP4, `(.L_x_87) ;  /* 0x0000001104a47547 */ /* 0x000fea000b800000 */
[----:B------:R-:W1:Y:S01]  /*46d0*/  S2UR UR7, SR_CgaCtaId ;  /* 0x00000000000779c3 */ /* 0x000e620000008800 */
[----:B------:R-:W-:Y:S01]  /*46e0*/  UMOV UR4, 0x40 ;  /* 0x0000004000047882 */ /* 0x000fe20000000000 */
[----:B------:R-:W-:Y:S01]  /*46f0*/  NOP ;  /* 0x0000000000007918 */ /* 0x000fe20000000000 */
[----:B------:R-:W-:Y:S01]  /*4700*/  UMOV UR6, 0x400 ;  /* 0x0000040000067882 */ /* 0x000fe20000000000 */
[----:B-1----:R-:W-:Y:S02]  /*4710*/  ULEA UR5, UR7, UR4, 0x18 ;  /* 0x0000000407057291 */ /* 0x002fe4000f8ec0ff */
[----:B------:R-:W-:-:S07]  /*4720*/  ULEA UR6, UR7, UR6, 0x18 ;  /* 0x0000000607067291 */ /* 0x000fce000f8ec0ff */
[----:B------:R-:W1:Y:S02]  /*4730*/  LDS.U8 R3, [UR5+0x1c] ;  /* 0x00001c05ff037984 */ /* 0x000e640008000000 */
[----:B-1----:R-:W-:-:S13]  /*4740*/  ISETP.NE.AND P0, PT, R3, RZ, PT ;  /* 0x000000ff0300720c */ /* 0x002fda0003f05270 */
[----:B------:R-:W-:Y:S05]  /*4750*/  @P0 BRA `(.L_x_88) ;  /* 0x0000000400080947 */ /* 0x000fea0003800000 */
[----:B------:R-:W-:Y:S02]  /*4760*/  UISETP.NE.U32.AND UP1, UPT, UR33, 0x1, UPT ;  /* 0x000000012100788c */ /* 0x000fe4000bf25070 */
[----:B------:R-:W-:-:S07]  /*4770*/  UIADD3 UR7, UPT, UPT, UR5, 0x8, URZ ;  /* 0x0000000805077890 */ /* 0x000fce000fffe0ff */
[----:B------:R-:W-:Y:S05]  /*4780*/  BRA.U !UP1, `(.L_x_89) ;  /* 0x00000001099c7547 */ /* 0x000fea000b800000 */
[----:B------:R-:W-:Y:S01]  /*4790*/  ELECT P0, URZ, PT ;  /* 0x0000000000ff782f */ /* 0x000fe20003800000 */
[----:B------:R-:W-:-:S12]  /*47a0*/  BSSY B0, `(.L_x_89) ;  /* 0x0000025000007945 */ /* 0x000fd80003800000 */
[----:B------:R-:W-:Y:S05]  /*47b0*/  @!P0 BRA `(.L_x_90) ;  /* 0x00000000008c8947 */ /* 0x000fea0003800000 */
[----:B------:R-:W-:-:S05]  /*47c0*/  UMOV UR4, 0x10 ;  /* 0x0000001000047882 */ /* 0x000fca0000000000 */
[----:B------:R-:W-:Y:S04]  /*47d0*/  DEPBAR.LE SB1, 0x36 ;  /* 0x00009d800000791a */ /* 0x000fe80000000000 */
[----:B------:R-:W1:Y:S02]  /*47e0*/  UTCATOMSWS.2CTA.FIND_AND_SET.ALIGN UP0, UR4, UR4 ;  /* 0x00000004000475e3 */ /* 0x000e640008200800 */
[----:B-1----:R-:W-:Y:S01]  /*47f0*/  MOV R10, UR4 ;  /* 0x00000004000a7c02 */ /* 0x002fe20008000f00 */
[----:B------:R-:W-:Y:S06]  /*4800*/  BRA.U UP0, `(.L_x_91) ;  /* 0x0000000100187547 */ /* 0x000fec000b800000 */
.L_x_92:
[----:B------:R-:W-:Y:S05]  /*4810*/  NANOSLEEP 0x64 ;  /* 0x000000640000795d */ /* 0x000fea0003800000 */
[----:B------:R-:W-:-:S05]  /*4820*/  UMOV UR4, 0x10 ;  /* 0x0000001000047882 */ /* 0x000fca0000000000 */
[----:B------:R-:W-:Y:S04]  /*4830*/  DEPBAR.LE SB1, 0x36 ;  /* 0x00009d800000791a */ /* 0x000fe80000000000 */
[----:B------:R-:W1:Y:S02]  /*4840*/  UTCATOMSWS.2CTA.FIND_AND_SET.ALIGN UP0, UR4, UR4 ;  /* 0x00000004000475e3 */ /* 0x000e640008200800 */
[----:B-1----:R-:W-:Y:S01]  /*4850*/  MOV R10, UR4 ;  /* 0x00000004000a7c02 */ /* 0x002fe20008000f00 */
[----:B------:R-:W-:Y:S05]  /*4860*/  BRA.U !UP0, `(.L_x_92) ;  /* 0xfffffffd08e87547 */ /* 0x000fea000b83ffff */
.L_x_91:
[----:B------:R-:W1:Y:S01]  /*4870*/  LDS R6, [UR5+0x10] ;  /* 0x00001005ff067984 */ /* 0x000e620008000800 */
[----:B------:R-:W-:Y:S01]  /*4880*/  IMAD.U32 R3, RZ, RZ, UR6 ;  /* 0x00000006ff037e24 */ /* 0x000fe2000f8e00ff */
[----:B------:R-:W-:-:S03]  /*4890*/  MOV R4, UR34 ;  /* 0x0000002200047c02 */ /* 0x000fc60008000f00 */
[----:B------:R-:W-:Y:S01]  /*48a0*/  VIADD R3, R3, 0x320 ;  /* 0x0000032003037836 */ /* 0x000fe20000000000 */
[----:B-1----:R-:W-:-:S04]  /*48b0*/  SHF.L.U32 R6, R6, 0x1f, RZ ;  /* 0x0000001f06067819 */ /* 0x002fc800000006ff */
[----:B------:R-:W1:Y:S02]  /*48c0*/  SYNCS.PHASECHK.TRANS64.TRYWAIT P0, [UR5+0x8], R6 ;  /* 0x00000806ff0075a7 */ /* 0x000e640008001105 */
[----:B-1----:R-:W-:Y:S05]  /*48d0*/  @P0 BRA `(.L_x_93) ;  /* 0x0000000000080947 */ /* 0x002fea0003800000 */
[----:B------:R-:W1:Y:S02]  /*48e0*/  SYNCS.PHASECHK.TRANS64.TRYWAIT P0, [UR5+0x8], R6 ;  /* 0x00000806ff0075a7 */ /* 0x000e640008001105 */
[----:B-1----:R-:W-:Y:S05]  /*48f0*/  @!P0 BRA `(.L_x_94) ;  /* 0x0000005800108947 */ /* 0x002fea0003800000 */
.L_x_93:
[----:B------:R-:W-:Y:S01]  /*4900*/  PRMT R4, R4, 0x654, R3 ;  /* 0x0000065404047816 */ /* 0x000fe20000000003 */
[----:B------:R-:W-:Y:S01]  /*4910*/  HFMA2 R3, -RZ, RZ, 0, 5.9604644775390625e-08 ;  /* 0x00000001ff037431 */ /* 0x000fe200000001ff */
[----:B------:R-:W-:Y:S01]  /*4920*/  UPRMT UR4, UR34, 0x654, UR7 ;  /* 0x0000065422047896 */ /* 0x000fe20008000007 */
[----:B------:R-:W-:Y:S02]  /*4930*/  IMAD.MOV.U32 R8, RZ, RZ, 0xffff ;  /* 0x0000ffffff087424 */ /* 0x000fe400078e00ff */
[----:B-1----:R-:W-:Y:S02]  /*4940*/  IMAD.MOV.U32 R6, RZ, RZ, 0x4 ;  /* 0x00000004ff067424 */ /* 0x002fe400078e00ff */
[----:B------:R-:W-:Y:S01]  /*4950*/  IMAD.SHL.U32 R9, R10, 0x20, RZ ;  /* 0x000000200a097824 */ /* 0x000fe200078e00ff */
[----:B------:R-:W-:Y:S02]  /*4960*/  MOV R5, UR4 ;  /* 0x0000000400057c02 */ /* 0x000fe40008000f00 */
[-C--:B------:R-:W-:Y:S01]  /*4970*/  SHF.L.U32 R8, R8, R10.reuse, RZ ;  /* 0x0000000a08087219 */ /* 0x080fe200000006ff */
[----:B------:R1:W-:Y:S01]  /*4980*/  SYNCS.ARRIVE.TRANS64.RED RZ, [UR4], R6 ;  /* 0x00000006ffff79a7 */ /* 0x0003e20008000404 */
[----:B------:R-:W-:Y:S01]  /*4990*/  SHF.L.U32 R7, R3, R10, RZ ;  /* 0x0000000a03077219 */ /* 0x000fe200000006ff */
[----:B------:R1:W-:Y:S04]  /*49a0*/  STS [UR6+0x320], R9 ;  /* 0x00032009ff007988 */ /* 0x0003e80008000806 */
[----:B------:R1:W-:Y:S04]  /*49b0*/  STAS [R4.64], R10 ;  /* 0x0000000a04007dbd */ /* 0x0003e8000c0008ff */
[----:B------:R1:W-:Y:S04]  /*49c0*/  ATOMS.OR RZ, [UR5+0x14], R8 ;  /* 0x00001408ffff798c */ /* 0x0003e8000b000005 */
[----:B------:R1:W-:Y:S04]  /*49d0*/  ATOMS.OR RZ, [UR5+0x18], R7 ;  /* 0x00001807ffff798c */ /* 0x0003e8000b000005 */
[----:B------:R1:W-:Y:S02]  /*49e0*/  ATOMS.XOR RZ, [UR5+0x10], R3 ;  /* 0x00001003ffff798c */ /* 0x0003e4000b800005 */
.L_x_90:
[----:B------:R-:W-:Y:S05]  /*49f0*/  BSYNC B0 ;  /* 0x0000000000007941 */ /* 0x000fea0003800000 */
.L_x_89:
[----:B------:R-:W-:Y:S05]  /*4a00*/  BRA.U UP1, `(.L_x_95) ;  /* 0x00000001016c7547 */ /* 0x000fea000b800000 */
[----:B------:R-:W-:-:S03]  /*4a10*/  UMOV UR4, 0xffffffff ;  /* 0xffffffff00047882 */ /* 0x000fc60000000000 */
[----:B------:R-:W-:Y:S05]  /*4a20*/  BRA.DIV UR4, `(.L_x_96) ;  /* 0x0000005604dc7947 */ /* 0x000fea000b800000 */
[----:B------:R-:W-:-:S13]  /*4a30*/  ELECT P6, URZ, PT ;  /* 0x0000000000ff782f */ /* 0x000fda00038c0000 */
.L_x_244:
[----:B------:R-:W-:Y:S05]  /*4a40*/  @!P6 BRA `(.L_x_95) ;  /* 0x00000000005ce947 */ /* 0x000fea0003800000 */
[----:B-1----:R-:W1:Y:S02]  /*4a50*/  LDS R4, [UR5+0x10] ;  /* 0x00001005ff047984 */ /* 0x002e640008000800 */
[----:B-1----:R-:W-:-:S04]  /*4a60*/  SHF.L.U32 R4, R4, 0x1f, RZ ;  /* 0x0000001f04047819 */ /* 0x002fc800000006ff */
[----:B------:R-:W1:Y:S02]  /*4a70*/  SYNCS.PHASECHK.TRANS64.TRYWAIT P0, [UR5+0x8], R4 ;  /* 0x00000804ff0075a7 */ /* 0x000e640008001105 */
[----:B-1----:R-:W-:Y:S05]  /*4a80*/  @P0 BRA `(.L_x_97) ;  /* 0x0000000000080947 */ /* 0x002fea0003800000 */
[----:B------:R-:W1:Y:S02]  /*4a90*/  SYNCS.PHASECHK.TRANS64.TRYWAIT P0, [UR5+0x8], R4 ;  /* 0x00000804ff0075a7 */ /* 0x000e640008001105 */
[----:B-1----:R-:W-:Y:S05]  /*4aa0*/  @!P0 BRA `(.L_x_98) ;  /* 0x0000005400dc8947 */ /* 0x002fea0003800000 */
.L_x_97:
[----:B------:R-:W2:Y:S01]  /*4ab0*/  LDS R6, [UR6+0x320] ;  /* 0x00032006ff067984 */ /* 0x000ea20008000800 */
[----:B-1----:R-:W-:Y:S02]  /*4ac0*/  HFMA2 R3, -RZ, RZ, 0, 5.9604644775390625e-08 ;  /* 0x00000001ff037431 */ /* 0x002fe400000001ff */
[----:B------:R-:W-:Y:S01]  /*4ad0*/  IMAD.MOV.U32 R4, RZ, RZ, 0xffff ;  /* 0x0000ffffff047424 */ /* 0x000fe200078e00ff */
[----:B------:R-:W-:Y:S01]  /*4ae0*/  UPRMT UR4, UR34, 0x654, UR7 ;  /* 0x0000065422047896 */ /* 0x000fe20008000007 */
[----:B--2---:R-:W-:-:S03]  /*4af0*/  IMAD.SHL.U32 R5, R6, 0x20, RZ ;  /* 0x0000002006057824 */ /* 0x004fc600078e00ff */
[-C--:B------:R-:W-:Y:S02]  /*4b00*/  SHF.L.U32 R4, R4, R6.reuse, RZ ;  /* 0x0000000604047219 */ /* 0x080fe400000006ff */
[----:B------:R-:W-:Y:S01]  /*4b10*/  SHF.L.U32 R6, R3, R6, RZ ;  /* 0x0000000603067219 */ /* 0x000fe200000006ff */
[----:B------:R2:W-:Y:S04]  /*4b20*/  STS [UR6+0x320], R5 ;  /* 0x00032005ff007988 */ /* 0x0005e80008000806 */
[----:B------:R2:W-:Y:S04]  /*4b30*/  ATOMS.OR RZ, [UR5+0x14], R4 ;  /* 0x00001404ffff798c */ /* 0x0005e8000b000005 */
[----:B------:R2:W-:Y:S01]  /*4b40*/  ATOMS.OR RZ, [UR5+0x18], R6 ;  /* 0x00001806ffff798c */ /* 0x0005e2000b000005 */
[----:B------:R-:W-:Y:S03]  /*4b50*/  SYNCS.ARRIVE.TRANS64.RED.A1T0 RZ, [UR4], RZ ;  /* 0x000000ffffff79a7 */ /* 0x000fe60008100404 */
[----:B------:R2:W-:Y:S01]  /*4b60*/  ATOMS.XOR RZ, [UR5+0x10], R3 ;  /* 0x00001003ffff798c */ /* 0x0005e2000b800005 */
[----:B------:R-:W-:Y:S05]  /*4b70*/  BRA `(.L_x_95) ;  /* 0x0000000000107947 */ /* 0x000fea0003800000 */
.L_x_88:
[----:B------:R-:W-:Y:S02]  /*4b80*/  MOV R3, 0xffffffff ;  /* 0xffffffff00037802 */ /* 0x000fe40000000f00 */
[----:B------:R-:W-:-:S03]  /*4b90*/  MOV R4, 0x4bc0 ;  /* 0x00004bc000047802 */ /* 0x000fc60000000f00 */
[----:B------:R1:W-:Y:S04]  /*4ba0*/  STS [UR6+0x320], R3 ;  /* 0x00032003ff007988 */ /* 0x0003e80008000806 */
[----:B-1---5:R-:W-:Y:S05]  /*4bb0*/  CALL.REL.NOINC `($__internal_1_$__cuda_sm10x_tcgen05_guardrail_trap_phase_invalid_during_alloc) ;  /* 0x0000005c003c7944 */ /* 0x022fea0003c00000 */
.L_x_95:
[----:B------:R-:W-:Y:S05]  /*4bc0*/  WARPSYNC.ALL ;  /* 0x0000000000007948 */ /* 0x000fea0003800000 */
[----:B------:R-:W3:Y:S01]  /*4bd0*/  S2UR UR4, SR_CgaCtaId ;  /* 0x00000000000479c3 */ /* 0x000ee20000008800 */
[----:B------:R-:W-:Y:S01]  /*4be0*/  UMOV UR17, 0x400 ;  /* 0x0000040000117882 */ /* 0x000fe20000000000 */
[----:B------:R-:W-:-:S06]  /*4bf0*/  NOP ;  /* 0x0000000000007918 */ /* 0x000fcc0000000000 */
[----:B------:R-:W-:Y:S06]  /*4c00*/  BAR.ARV 0x6, 0xa0 ;  /* 0x0182800000007b1d */ /* 0x000fec0000002000 */
[----:B------:R-:W4:Y:S01]  /*4c10*/  LDCU UR6, c[0x0][0x38c] ;  /* 0x00007180ff0677ac */ /* 0x000f220008000800 */
[----:B------:R-:W-:Y:S01]  /*4c20*/  LOP3.LUT R0, R0, 0xffff, RZ, 0xc0, !PT ;  /* 0x0000ffff00007812 */ /* 0x000fe200078ec0ff */
[----:B-1----:R-:W-:Y:S01]  /*4c30*/  IMAD.MOV.U32 R9, RZ, RZ, 0x1 ;  /* 0x00000001ff097424 */ /* 0x002fe200078e00ff */
[----:B------:R-:W-:Y:S01]  /*4c40*/  LOP3.LUT R2, R2, 0xffff, RZ, 0xc0, !PT ;  /* 0x0000ffff02027812 */ /* 0x000fe200078ec0ff */
[----:B------:R-:W-:Y:S01]  /*4c50*/  IMAD.MOV.U32 R8, RZ, RZ, RZ ;  /* 0x000000ffff087224 */ /* 0x000fe200078e00ff */
[----:B------:R-:W-:Y:S01]  /*4c60*/  R2UR UR30, R0 ;  /* 0x00000000001e72ca */ /* 0x000fe200000e0000 */
[----:B------:R-:W-:Y:S01]  /*4c70*/  UMOV UR24, URZ ;  /* 0x000000ff00187c82 */ /* 0x000fe20008000000 */
[----:B------:R-:W-:Y:S01]  /*4c80*/  R2UR UR20, R2 ;  /* 0x00000000021472ca */ /* 0x000fe200000e0000 */
[----:B------:R-:W-:Y:S01]  /*4c90*/  UMOV UR15, URZ ;  /* 0x000000ff000f7c82 */ /* 0x000fe20008000000 */
[----:B------:R-:W-:Y:S01]  /*4ca0*/  UMOV UR14, URZ ;  /* 0x000000ff000e7c82 */ /* 0x000fe20008000000 */
[----:B---3--:R-:W-:-:S02]  /*4cb0*/  ULEA UR17, UR4, UR17, 0x18 ;  /* 0x0000001104117291 */ /* 0x008fc4000f8ec0ff */
[----:B------:R-:W-:Y:S02]  /*4cc0*/  UISETP.NE.AND UP3, UPT, UR33, URZ, UPT ;  /* 0x000000ff2100728c */ /* 0x000fe4000bf65270 */
[----:B------:R-:W-:Y:S02]  /*4cd0*/  UIADD3 UR5, UPT, UPT, UR17, 0x3500, URZ ;  /* 0x0000350011057890 */ /* 0x000fe4000fffe0ff */
[----:B------:R-:W-:Y:S02]  /*4ce0*/  UIADD3 UR4, UPT, UPT, UR17, 0x26500, URZ ;  /* 0x0002650011047890 */ /* 0x000fe4000fffe0ff */
[----:B----4-:R-:W-:Y:S01]  /*4cf0*/  UIADD3 UR6, UPT, UPT, UR6, 0x1f, URZ ;  /* 0x0000001f06067890 */ /* 0x010fe2000fffe0ff */
[----:B--2---:R-:W1:Y:S01]  /*4d00*/  LDS R3, [UR17+0x320] ;  /* 0x00032011ff037984 */ /* 0x004e620008000800 */
[----:B------:R-:W-:Y:S02]  /*4d10*/  USHF.R.U32.HI UR5, URZ, 0x4, UR5 ;  /* 0x00000004ff057899 */ /* 0x000fe40008011605 */
[----:B------:R-:W-:-:S02]  /*4d20*/  USHF.R.S32.HI UR25, URZ, 0x1f, UR6 ;  /* 0x0000001fff197899 */ /* 0x000fc40008011406 */
[----:B------:R-:W-:Y:S02]  /*4d30*/  USHF.R.U32.HI UR4, URZ, 0x4, UR4 ;  /* 0x00000004ff047899 */ /* 0x000fe40008011604 */
[----:B------:R-:W-:Y:S02]  /*4d40*/  ULEA.HI UR25, UR25, UR6, URZ, 0x5 ;  /* 0x0000000619197291 */ /* 0x000fe4000f8f28ff */
[----:B------:R-:W-:Y:S02]  /*4d50*/  ULOP3.LUT UR5, UR5, 0x3fff, URZ, 0xc0, !UPT ;  /* 0x00003fff05057892 */ /* 0x000fe4000f8ec0ff */
[----:B------:R-:W-:Y:S02]  /*4d60*/  USHF.R.S32.HI UR25, URZ, 0x5, UR25 ;  /* 0x00000005ff197899 */ /* 0x000fe40008011419 */
[----:B------:R-:W-:Y:S02]  /*4d70*/  ULOP3.LUT UR22, UR4, 0x3fff, URZ, 0xc0, !UPT ;  /* 0x00003fff04167892 */ /* 0x000fe4000f8ec0ff */
[----:B------:R-:W-:-:S02]  /*4d80*/  UISETP.LT.AND UP0, UPT, UR25, 0x1, UPT ;  /* 0x000000011900788c */ /* 0x000fc4000bf01270 */
[----:B------:R-:W-:Y:S02]  /*4d90*/  ULOP3.LUT UR21, UR5, 0x10000, URZ, 0xfc, !UPT ;  /* 0x0001000005157892 */ /* 0x000fe4000f8efcff */
[----:B------:R-:W-:Y:S02]  /*4da0*/  ULOP3.LUT UR22, UR22, 0x10000, URZ, 0xfc, !UPT ;  /* 0x0001000016167892 */ /* 0x000fe4000f8efcff */
[----:B------:R-:W-:Y:S01]  /*4db0*/  USEL UR31, UR25, 0x1, !UP0 ;  /* 0x00000001191f7887 */ /* 0x000fe2000c000000 */
[----:B------:R-:W-:Y:S01]  /*4dc0*/  UMOV UR28, 0x0 ;  /* 0x00000000001c7882 */ /* 0x000fe20000000000 */
[----:B------:R-:W-:Y:S01]  /*4dd0*/  UMOV UR29, 0x8100490 ;  /* 0x08100490001d7882 */ /* 0x000fe20000000000 */
[----:B------:R-:W-:Y:S01]  /*4de0*/  UMOV UR26, 0x0 ;  /* 0x00000000001a7882 */ /* 0x000fe20000000000 */
[----:B------:R-:W-:Y:S01]  /*4df0*/  UMOV UR27, 0x8100490 ;  /* 0x08100490001b7882 */ /* 0x000fe20000000000 */
[----:B-1----:R-:W-:Y:S02]  /*4e00*/  R2UR UR32, R3 ;  /* 0x00000000032072ca */ /* 0x002fe400000e0000 */
[----:B------:R-:W-:-:S13]  /*4e10*/  CS2R R2, SRZ ;  /* 0x0000000000027805 */ /* 0x000fda000001ff00 */
.L_x_106:
[C---:B------:R-:W-:Y:S02]  /*4e20*/  LEA R0, R8.reuse, UR17, 0x3 ;  /* 0x0000001108007c11 */ /* 0x040fe4000f8e18ff */
[----:B------:R-:W-:Y:S02]  /*4e30*/  SHF.L.U32 R4, R3, 0x1f, RZ ;  /* 0x0000001f03047819 */ /* 0x000fe400000006ff */
[----:B------:R-:W-:Y:S02]  /*4e40*/  LEA R5, R8, UR17, 0x4 ;  /* 0x0000001108057c11 */ /* 0x000fe4000f8e20ff */
[----:B------:R-:W1:Y:S02]  /*4e50*/  SYNCS.PHASECHK.TRANS64.TRYWAIT P0, [R0+URZ+0x270], R4 ;  /* 0x00027004000075a7 */ /* 0x000e6400080011ff */
[----:B-1-3--:R-:W-:Y:S05]  /*4e60*/  @!P0 BRA `(.L_x_99) ;  /* 0x0000005400048947 */ /* 0x00afea0003800000 */
.L_x_245:
[----:B-1----:R-:W1:Y:S01]  /*4e70*/  LDS.128 R4, [R5+0x300] ;  /* 0x0003000005047984 */ /* 0x002e620000000c00 */
[----:B------:R-:W-:Y:S02]  /*4e80*/  VIADD R0, R0, 0x280 ;  /* 0x0000028000007836 */ /* 0x000fe40000000000 */
[----:B------:R-:W-:Y:S01]  /*4e90*/  VIADD R8, R8, 0x1 ;  /* 0x0000000108087836 */ /* 0x000fe20000000000 */
[----:B------:R-:W-:Y:S01]  /*4ea0*/  @!PT LDS RZ, [RZ] ;  /* 0x00000000fffff984 */ /* 0x000fe20000000800 */
[----:B------:R-:W-:Y:S01]  /*4eb0*/  @!PT LDS RZ, [RZ] ;  /* 0x00000000fffff984 */ /* 0x000fe20000000800 */
[----:B------:R-:W-:Y:S01]  /*4ec0*/  @!PT LDS RZ, [RZ] ;  /* 0x00000000fffff984 */ /* 0x000fe20000000800 */
[----:B------:R-:W-:Y:S01]  /*4ed0*/  @!PT LDS RZ, [RZ] ;  /* 0x00000000fffff984 */ /* 0x000fe20000000800 */
[----:B------:R2:W-:Y:S06]  /*4ee0*/  MEMBAR.ALL.CTA ;  /* 0x0000000000007992 */ /* 0x0005ec0000008000 */
[----:B--2---:R-:W2:Y:S01]  /*4ef0*/  FENCE.VIEW.ASYNC.S ;  /* 0x00000000000073c6 */ /* 0x004ea20000000000 */
[----:B------:R-:W-:-:S04]  /*4f00*/  PRMT R0, RZ, 0x654, R0 ;  /* 0x00000654ff007816 */ /* 0x000fc80000000000 */
[----:B--2---:R2:W-:Y:S01]  /*4f10*/  SYNCS.ARRIVE.TRANS64.RED.A1T0 RZ, [R0+URZ], RZ ;  /* 0x000000ff00ff79a7 */ /* 0x0045e200081004ff */
[----:B-1----:R-:W-:Y:S01]  /*4f20*/  LOP3.LUT P1, RZ, R6, 0x1, RZ, 0xc0, !PT ;  /* 0x0000000106ff7812 */ /* 0x002fe2000782c0ff */
[----:B--2---:R-:W-:-:S12]  /*4f30*/  BRA.U UP3, `(.L_x_100) ;  /* 0x0000000103e07547 */ /* 0x004fd8000b800000 */
[----:B------:R-:W1:Y:S01]  /*4f40*/  LDCU UR4, c[0x0][0x38c] ;  /* 0x00007180ff0477ac */ /* 0x000e620008000800 */
[----:B------:R-:W-:Y:S02]  /*4f50*/  PLOP3.LUT P2, PT, PT, PT, PT, 0x80, 0x8 ;  /* 0x000000000008781c */ /* 0x000fe40003f4f070 */
[----:B------:R-:W-:Y:S01]  /*4f60*/  SHF.L.U32 R4, R9, 0x1f, RZ ;  /* 0x0000001f09047819 */ /* 0x000fe200000006ff */
[----:B------:R-:W-:Y:S02]  /*4f70*/  ULEA UR23, UR24, UR17, 0x3 ;  /* 0x0000001118177291 */ /* 0x000fe4000f8e18ff */
[----:B------:R-:W-:Y:S02]  /*4f80*/  ULEA UR18, UR24, UR32, 0x5 ;  /* 0x0000002018127291 */ /* 0x000fe4000f8e28ff */
[----:B-1----:R-:W-:-:S06]  /*4f90*/  UISETP.GE.AND UP0, UPT, UR4, 0x1, UPT ;  /* 0x000000010400788c */ /* 0x002fcc000bf06270 */
[----:B------:R-:W-:-:S05]  /*4fa0*/  PLOP3.LUT P0, PT, PT, PT, UP0, 0x80, 0x8 ;  /* 0x000000000008781c */ /* 0x000fca0003f0f008 */
[----:B------:R-:W-:-:S08]  /*4fb0*/  @UP0 ULEA UR4, UR15, UR17, 0x3 ;  /* 0x000000110f040291 */ /* 0x000fd0000f8e18ff */
[----:B------:R-:W-:-:S04]  /*4fc0*/  @P0 SHF.L.U32 R0, R2, 0x1f, RZ ;  /* 0x0000001f02000819 */ /* 0x000fc800000006ff */
[----:B------:R1:W2:Y:S01]  /*4fd0*/  @P0 SYNCS.PHASECHK.TRANS64.TRYWAIT P2, [UR4], R0 ;  /* 0x00000000ff0005a7 */ /* 0x0002a20008041104 */
[----:B------:R-:W3:Y:S02]  /*4fe0*/  SYNCS.PHASECHK.TRANS64.TRYWAIT P0, [UR23+0x2b0], R4 ;  /* 0x0002b004ff0075a7 */ /* 0x000ee40008001117 */
[----:B-123--:R-:W-:Y:S05]  /*4ff0*/  @!P0 BRA `(.L_x_101) ;  /* 0x0000005000b48947 */ /* 0x00efea0003800000 */
.L_x_247:
[----:B------:R-:W-:Y:S01]  /*5000*/  UMOV UR19, UR14 ;  /* 0x0000000e00137c82 */ /* 0x000fe20008000000 */
[----:B------:R-:W-:Y:S05]  /*5010*/  BRA.U !UP0, `(.L_x_102) ;  /* 0x0000000108987547 */ /* 0x000fea000b800000 */
[----:B------:R-:W-:Y:S02]  /*5020*/  UIADD3 UR19, UPT, UPT, UR31, UR14, URZ ;  /* 0x0000000e1f137290 */ /* 0x000fe4000fffe0ff */
[----:B------:R-:W-:Y:S01]  /*5030*/  UPLOP3.LUT UP2, UPT, UPT, UPT, UPT, 0x40, 0x4 ;  /* 0x000000000004789c */ /* 0x000fe20003f4e870 */
[----:B------:R-:W-:Y:S01]  /*5040*/  UMOV UR16, UR25 ;  /* 0x0000001900107c82 */ /* 0x000fe20008000000 */
[----:B------:R-:W-:-:S09]  /*5050*/  UMOV UR6, UR15 ;  /* 0x0000000f00067c82 */ /* 0x000fd20008000000 */
.L_x_105:
[----:B--2---:R-:W-:Y:S01]  /*5060*/  ULEA UR5, UR6, UR17, 0x3 ;  /* 0x0000001106057291 */ /* 0x004fe2000f8e18ff */
[----:B---3--:R-:W-:Y:S11]  /*5070*/  @P2 BRA `(.L_x_103) ;  /* 0x00000000000c2947 */ /* 0x008ff60003800000 */
[----:B-1----:R-:W-:Y:S04]  /*5080*/  SHF.L.U32 R4, R2, 0x1f, RZ ;  /* 0x0000001f02047819 */ /* 0x002fe800000006ff */
[----:B------:R-:W1:Y:S02]  /*5090*/  SYNCS.PHASECHK.TRANS64.TRYWAIT P0, [UR5], R4 ;  /* 0x00000004ff0075a7 */ /* 0x000e640008001105 */
[----:B-1----:R-:W-:Y:S05]  /*50a0*/  @!P0 BRA `(.L_x_104) ;  /* 0x0000005000a08947 */ /* 0x002fea0003800000 */
.L_x_103:
[----:B------:R-:W-:Y:S01]  /*50b0*/  UISETP.NE.AND UP0, UPT, UR16, 0x1, UPT ;  /* 0x000000011000788c */ /* 0x000fe2000bf05270 */
[----:B------:R-:W-:Y:S01]  /*50c0*/  PLOP3.LUT P2, PT, PT, PT, PT, 0x80, 0x8 ;  /* 0x000000000008781c */ /* 0x000fe20003f4f070 */
[----:B------:R-:W-:Y:S02]  /*50d0*/  UIADD3 UR4, UPT, UPT, UR6, 0x1, URZ ;  /* 0x0000000106047890 */ /* 0x000fe4000fffe0ff */
[----:B------:R-:W-:Y:S02]  /*50e0*/  ULEA UR12, UR6, UR22, 0x7 ;  /* 0x00000016060c7291 */ /* 0x000fe4000f8e38ff */
[----:B------:R-:W-:Y:S01]  /*50f0*/  UISETP.NE.AND UP1, UPT, UR4, 0x23, UPT ;  /* 0x000000230400788c */ /* 0x000fe2000bf25270 */
[----:B------:R-:W-:Y:S01]  /*5100*/  PLOP3.LUT P0, PT, PT, PT, UP0, 0x80, 0x8 ;  /* 0x000000000008781c */ /* 0x000fe20003f0f008 */
[----:B------:R-:W-:Y:S02]  /*5110*/  UIADD3 UR10, UPT, UPT, UR12, 0x2, URZ ;  /* 0x000000020c0a7890 */ /* 0x000fe4000fffe0ff */
[----:B------:R-:W-:Y:S02]  /*5120*/  USEL UR7, URZ, 0x1, UP1 ;  /* 0x00000001ff077887 */ /* 0x000fe40008800000 */
[----:B------:R-:W-:Y:S02]  /*5130*/  USEL UR15, UR4, URZ, UP1 ;  /* 0x000000ff040f7287 */ /* 0x000fe40008800000 */
[----:B------:R-:W-:Y:S02]  /*5140*/  UIADD3 UR14, UPT, UPT, UR14, 0x1, URZ ;  /* 0x000000010e0e7890 */ /* 0x000fe4000fffe0ff */
[----:B------:R-:W-:Y:S01]  /*5150*/  @UP0 ULEA UR4, UR15, UR17, 0x3 ;  /* 0x000000110f040291 */ /* 0x000fe2000f8e18ff */
[----:B------:R-:W-:Y:S01]  /*5160*/  LOP3.LUT R2, R2, UR7, RZ, 0x3c, !PT ;  /* 0x0000000702027c12 */ /* 0x000fe2000f8e3cff */
[----:B------:R-:W-:Y:S01]  /*5170*/  UIADD3 UR7, UPT, UPT, UR5, 0x118, URZ ;  /* 0x0000011805077890 */ /* 0x000fe2000fffe0ff */
[----:B------:R-:W-:Y:S02]  /*5180*/  UMOV UR13, 0x80004020 ;  /* 0x80004020000d7882 */ /* 0x000fe40000000000 */
[----:B-1----:R-:W-:Y:S01]  /*5190*/  @P0 SHF.L.U32 R0, R2, 0x1f, RZ ;  /* 0x0000001f02000819 */ /* 0x002fe200000006ff */
[----:B------:R-:W-:Y:S01]  /*51a0*/  UMOV UR5, 0x80004020 ;  /* 0x8000402000057882 */ /* 0x000fe20000000000 */
[----:B------:R-:W-:Y:S01]  /*51b0*/  UMOV UR11, 0x80004020 ;  /* 0x80004020000b7882 */ /* 0x000fe20000000000 */
[----:B------:R-:W-:Y:S01]  /*51c0*/  UMOV UR9, 0x80004020 ;  /* 0x8000402000097882 */ /* 0x000fe20000000000 */
[----:B------:R2:W3:Y:S01]  /*51d0*/  @P0 SYNCS.PHASECHK.TRANS64.TRYWAIT P2, [UR4], R0 ;  /* 0x00000000ff0005a7 */ /* 0x0004e20008041104 */
[----:B------:R-:W-:Y:S02]  /*51e0*/  ULEA UR4, UR6, UR21, 0x8 ;  /* 0x0000001506047291 */ /* 0x000fe4000f8e40ff */
[----:B------:R-:W-:Y:S02]  /*51f0*/  UISETP.NE.AND UP0, UPT, UR14, UR19, UPT ;  /* 0x000000130e00728c */ /* 0x000fe4000bf05270 */
[----:B------:R-:W-:Y:S02]  /*5200*/  UIADD3 UR8, UPT, UPT, UR4, 0x2, URZ ;  /* 0x0000000204087890 */ /* 0x000fe4000fffe0ff */
[----:B------:R-:W-:Y:S01]  /*5210*/  UIADD3 UR16, UPT, UPT, UR16, -0x1, URZ ;  /* 0xffffffff10107890 */ /* 0x000fe2000fffe0ff */
[----:B------:R-:W-:Y:S02]  /*5220*/  UMOV UR6, UR15 ;  /* 0x0000000f00067c82 */ /* 0x000fe40008000000 */
[----:B------:R2:W-:Y:S01]  /*5230*/  UTCHMMA.2CTA gdesc[UR4], gdesc[UR12], tmem[UR18], tmem[UR28], idesc[UR29], UP2 ;  /* 0x00ff1c0c040075ea */ /* 0x0005e20009200012 */
[----:B------:R-:W-:Y:S03]  /*5240*/  UPLOP3.LUT UP2, UPT, UPT, UPT, UPT, 0x80, 0x8 ;  /* 0x000000000008789c */ /* 0x000fe60003f4f070 */
[----:B------:R2:W-:Y:S01]  /*5250*/  UTCHMMA.2CTA gdesc[UR8], gdesc[UR10], tmem[UR18], tmem[UR26], idesc[UR27], UPT ;  /* 0x00ff1a0a080075ea */ /* 0x0005e2000ba00012 */
[----:B------:R2:W-:Y:S01]  /*5260*/  UTCBAR.2CTA.MULTICAST [UR7], URZ, UR20 ;  /* 0x000000ff070073e9 */ /* 0x0005e20008200814 */
[----:B------:R-:W-:Y:S06]  /*5270*/  BRA.U UP0, `(.L_x_105) ;  /* 0xfffffffd00787547 */ /* 0x000fec000b83ffff */
.L_x_102:
[----:B--2---:R-:W-:Y:S01]  /*5280*/  UIADD3 UR4, UPT, UPT, UR23, 0x290, URZ ;  /* 0x0000029017047890 */ /* 0x004fe2000fffe0ff */
[----:B------:R-:W-:-:S08]  /*5290*/  UMOV UR14, UR19 ;  /* 0x00000013000e7c82 */ /* 0x000fd00008000000 */
[----:B------:R2:W-:Y:S01]  /*52a0*/  UTCBAR.2CTA.MULTICAST [UR4], URZ, UR30 ;  /* 0x000000ff040073e9 */ /* 0x0005e2000820081e */
[----:B------:R-:W-:Y:S02]  /*52b0*/  NOP ;  /* 0x0000000000007918 */ /* 0x000fe40000000000 */
.L_x_100:
[----:B--2---:R-:W-:Y:S01]  /*52c0*/  UIADD3 UR4, UPT, UPT, UR24, 0x1, URZ ;  /* 0x0000000118047890 */ /* 0x004fe2000fffe0ff */
[----:B------:R-:W-:-:S03]  /*52d0*/  ISETP.NE.AND P0, PT, R8, 0x2, PT ;  /* 0x000000020800780c */ /* 0x000fc60003f05270 */
[----:B------:R-:W-:Y:S01]  /*52e0*/  UISETP.NE.AND UP0, UPT, UR4, 0x4, UPT ;  /* 0x000000040400788c */ /* 0x000fe2000bf05270 */
[----:B-1----:R-:W-:Y:S02]  /*52f0*/  SEL R0, RZ, 0x1, P0 ;  /* 0x00000001ff007807 */ /* 0x002fe40000000000 */
[----:B------:R-:W-:Y:S01]  /*5300*/  SEL R8, R8, RZ, P0 ;  /* 0x000000ff08087207 */ /* 0x000fe20000000000 */
[----:B------:R-:W-:Y:S01]  /*5310*/  USEL UR5, URZ, 0x1, UP0 ;  /* 0x00000001ff057887 */ /* 0x000fe20008000000 */
[----:B------:R-:W-:Y:S01]  /*5320*/  LOP3.LUT R3, R3, R0, RZ, 0x3c, !PT ;  /* 0x0000000003037212 */ /* 0x000fe200078e3cff */
[----:B------:R-:W-:-:S04]  /*5330*/  USEL UR24, UR4, URZ, UP0 ;  /* 0x000000ff04187287 */ /* 0x000fc80008000000 */
[----:B------:R-:W-:Y:S01]  /*5340*/  LOP3.LUT R9, R9, UR5, RZ, 0x3c, !PT ;  /* 0x0000000509097c12 */ /* 0x000fe2000f8e3cff */
[----:B------:R-:W-:Y:S07]  /*5350*/  @P1 BRA `(.L_x_106) ;  /* 0xfffffff800b01947 */ /* 0x000fee000383ffff */
[----:B------:R-:W1:Y:S01]  /*5360*/  S2UR UR8, SR_CgaCtaId ;  /* 0x00000000000879c3 */ /* 0x000e620000008800 */
[----:B------:R-:W-:Y:S01]  /*5370*/  ELECT P0, URZ, PT ;  /* 0x0000000000ff782f */ /* 0x000fe20003800000 */
[----:B------:R-:W-:Y:S01]  /*5380*/  HFMA2 R0, -RZ, RZ, 0, 5.9604644775390625e-08 ;  /* 0x00000001ff007431 */ /* 0x000fe200000001ff */
[----:B------:R-:W-:-:S05]  /*5390*/  UMOV UR4, 0x40 ;  /* 0x0000004000047882 */ /* 0x000fca0000000000 */
[----:B------:R-:W-:Y:S01]  /*53a0*/  UVIRTCOUNT.DEALLOC.SMPOOL 0x80 ;  /* 0x000000800000784c */ /* 0x000fe20000000000 */
[----:B------:R-:W-:Y:S02]  /*53b0*/  UISETP.NE.AND UP1, UPT, UR33, URZ, UPT ;  /* 0x000000ff2100728c */ /* 0x000fe4000bf25270 */
[----:B-1----:R-:W-:-:S09]  /*53c0*/  ULEA UR8, UR8, UR4, 0x18 ;  /* 0x0000000408087291 */ /* 0x002fd2000f8ec0ff */
[----:B------:R1:W-:Y:S01]  /*53d0*/  @P0 STS.U8 [UR8+0x1c], R0 ;  /* 0x00001c00ff000988 */ /* 0x0003e20008000008 */
[----:B------:R-:W-:Y:S05]  /*53e0*/  BRA.U UP1, `(.L_x_107) ;  /* 0x0000000101a07547 */ /* 0x000fea000b800000 */
[----:B------:R-:W-:Y:S01]  /*53f0*/  UIADD3 UR7, UPT, UPT, UR17, 0x2b0, URZ ;  /* 0x000002b011077890 */ /* 0x000fe2000fffe0ff */
[----:B------:R-:W-:-:S03]  /*5400*/  SHF.L.U32 R2, R9, 0x1f, RZ ;  /* 0x0000001f09027819 */ /* 0x000fc600000006ff */
[----:B------:R-:W-:-:S09]  /*5410*/  ULEA UR4, UR24, UR7, 0x3 ;  /* 0x0000000718047291 */ /* 0x000fd2000f8e18ff */
[----:B------:R-:W2:Y:S02]  /*5420*/  SYNCS.PHASECHK.TRANS64.TRYWAIT P0, [UR4], R2 ;  /* 0x00000002ff0075a7 */ /* 0x000ea40008001104 */
[----:B--2---:R-:W-:Y:S05]  /*5430*/  @!P0 BRA `(.L_x_108) ;  /* 0x0000004c00d48947 */ /* 0x004fea0003800000 */
.L_x_250:
        /* <DEDUP_REMOVED lines=9> */
.L_x_252:
        /* <DEDUP_REMOVED lines=9> */
.L_x_254:
[----:B------:R-:W-:-:S04]  /*5560*/  UIADD3 UR4, UPT, UPT, UR4, 0x1, URZ ;  /* 0x0000000104047890 */ /* 0x000fc8000fffe0ff */
[----:B------:R-:W-:-:S04]  /*5570*/  UISETP.NE.AND UP0, UPT, UR4, 0x4, UPT ;  /* 0x000000040400788c */ /* 0x000fc8000bf05270 */
[----:B------:R-:W-:Y:S02]  /*5580*/  USEL UR5, URZ, 0x1, UP0 ;  /* 0x00000001ff057887 */ /* 0x000fe40008000000 */
[----:B------:R-:W-:-:S04]  /*5590*/  USEL UR4, UR4, URZ, UP0 ;  /* 0x000000ff04047287 */ /* 0x000fc80008000000 */
[----:B------:R-:W-:Y:S01]  /*55a0*/  ULEA UR4, UR4, UR7, 0x3 ;  /* 0x0000000704047291 */ /* 0x000fe2000f8e18ff */
[----:B------:R-:W-:-:S04]  /*55b0*/  LOP3.LUT R2, R2, UR5, RZ, 0x3c, !PT ;  /* 0x0000000502027c12 */ /* 0x000fc8000f8e3cff */
[----:B------:R-:W-:Y:S01]  /*55c0*/  SHF.L.U32 R2, R2, 0x1f, RZ ;  /* 0x0000001f02027819 */ /* 0x000fe200000006ff */
[----:B-1----:R-:W-:-:S04]  /*55d0*/  IMAD.U32 R0, RZ, RZ, UR4 ;  /* 0x00000004ff007e24 */ /* 0x002fc8000f8e00ff */
[----:B------:R1:W2:Y:S03]  /*55e0*/  SYNCS.PHASECHK.TRANS64.TRYWAIT P0, [R0+URZ], R2 ;  /* 0x00000002000075a7 */ /* 0x0002a600080011ff */
[----:B--2---:R-:W-:Y:S05]  /*55f0*/  @!P0 NANOSLEEP.SYNCS 0x989680 ;  /* 0x009896800000895d */ /* 0x004fea0003900000 */
[----:B------:R-:W2:Y:S02]  /*5600*/  @!P0 SYNCS.PHASECHK.TRANS64 P0, [R0+URZ], R2 ;  /* 0x00000002000085a7 */ /* 0x000ea400080010ff */
[----:B--2---:R-:W-:Y:S05]  /*5610*/  @P0 BRA `(.L_x_111) ;  /* 0x0000000000200947 */ /* 0x004fea0003800000 */
.L_x_112:
[----:B--2---:R2:W4:Y:S02]  /*5620*/  SYNCS.PHASECHK.TRANS64.TRYWAIT P0, [R0+URZ], R2 ;  /* 0x00000002000075a7 */ /* 0x00452400080011ff */
[----:B----4-:R-:W-:Y:S05]  /*5630*/  @!P0 NANOSLEEP.SYNCS 0x989680 ;  /* 0x009896800000895d */ /* 0x010fea0003900000 */
[----:B------:R-:W4:Y:S02]  /*5640*/  @!P0 SYNCS.PHASECHK.TRANS64 P0, [R0+URZ], R2 ;  /* 0x00000002000085a7 */ /* 0x000f2400080010ff */
[----:B----4-:R-:W-:Y:S05]  /*5650*/  @!P0 BRA `(.L_x_112) ;  /* 0xfffffffc00f08947 */ /* 0x010fea000383ffff */
[----:B------:R-:W-:Y:S05]  /*5660*/  BRA `(.L_x_111) ;  /* 0x00000000000c7947 */ /* 0x000fea0003800000 */
.L_x_107:
[----:B------:R-:W-:-:S04]  /*5670*/  UIADD3 UR4, UPT, UPT, UR17, 0x2f0, URZ ;  /* 0x000002f011047890 */ /* 0x000fc8000fffe0ff */
[----:B------:R-:W-:-:S09]  /*5680*/  UPRMT UR4, UR34, 0x654, UR4 ;  /* 0x0000065422047896 */ /* 0x000fd20008000004 */
[----:B------:R-:W-:Y:S03]  /*5690*/  SYNCS.ARRIVE.TRANS64.RED.A1T0 RZ, [UR4], RZ ;  /* 0x000000ffffff79a7 */ /* 0x000fe60008100404 */
.L_x_111:
[----:B-12---:R-:W-:Y:S01]  /*56a0*/  SHF.L.U32 R2, RZ, 0x1f, RZ ;  /* 0x0000001fff027819 */ /* 0x006fe200000006ff */
[----:B------:R-:W-:Y:S01]  /*56b0*/  UIADD3 UR4, UPT, UPT, UR17, 0x2f0, URZ ;  /* 0x000002f011047890 */ /* 0x000fe2000fffe0ff */
[----:B------:R-:W-:Y:S02]  /*56c0*/  PLOP3.LUT P0, PT, PT, PT, UP1, 0x80, 0x8 ;  /* 0x000000000008781c */ /* 0x000fe40003f0f018 */
[----:B------:R-:W1:Y:S02]  /*56d0*/  SYNCS.PHASECHK.TRANS64.TRYWAIT P1, [UR17+0x2f0], R2 ;  /* 0x0002f002ff0075a7 */ /* 0x000e640008021111 */
[----:B-1----:R-:W-:Y:S09]  /*56e0*/  @!P1 BRA `(.L_x_113) ;  /* 0x0000004c00709947 */ /* 0x002ff20003800000 */
.L_x_256:
[----:B------:R-:W-:Y:S01]  /*56f0*/  @!UP1 UPRMT UR4, UR34, 0x654, UR4 ;  /* 0x0000065422049896 */ /* 0x000fe20008000004 */
[----:B------:R-:W-:Y:S01]  /*5700*/  UMOV UR5, 0xffff ;  /* 0x0000ffff00057882 */ /* 0x000fe20000000000 */
[----:B------:R-:W-:-:S07]  /*5710*/  UMOV UR6, 0x1 ;  /* 0x0000000100067882 */ /* 0x000fce0000000000 */
[----:B------:R-:W-:Y:S01]  /*5720*/  @!P0 SYNCS.ARRIVE.TRANS64.RED.A1T0 RZ, [UR4], RZ ;  /* 0x000000ffffff89a7 */ /* 0x000fe20008100404 */
[----:B------:R-:W-:Y:S01]  /*5730*/  NOP ;  /* 0x0000000000007918 */ /* 0x000fe20000000000 */
[----:B-1----:R-:W1:Y:S01]  /*5740*/  LDS R0, [UR8+0x14] ;  /* 0x00001408ff007984 */ /* 0x002e620008000800 */
[----:B------:R-:W-:-:S04]  /*5750*/  ULOP3.LUT UR4, UR32, 0xffff, URZ, 0xc0, !UPT ;  /* 0x0000ffff20047892 */ /* 0x000fc8000f8ec0ff */
[----:B------:R-:W-:-:S04]  /*5760*/  USHF.R.U32.HI UR4, URZ, 0x5, UR4 ;  /* 0x00000005ff047899 */ /* 0x000fc80008011604 */
[----:B------:R-:W-:Y:S02]  /*5770*/  USHF.L.U32 UR5, UR5, UR4, URZ ;  /* 0x0000000405057299 */ /* 0x000fe400080006ff */
[----:B------:R-:W-:-:S04]  /*5780*/  USHF.L.U32 UR4, UR6, UR4, URZ ;  /* 0x0000000406047299 */ /* 0x000fc800080006ff */
[----:B-1----:R-:W-:-:S04]  /*5790*/  LOP3.LUT R0, R0, UR5, RZ, 0xc0, !PT ;  /* 0x0000000500007c12 */ /* 0x002fc8000f8ec0ff */
[----:B------:R-:W-:-:S13]  /*57a0*/  ISETP.NE.AND P0, PT, R0, UR5, PT ;  /* 0x0000000500007c0c */ /* 0x000fda000bf05270 */
[----:B------:R-:W-:Y:S05]  /*57b0*/  @P0 BRA `(.L_x_114) ;  /* 0x0000000000580947 */ /* 0x000fea0003800000 */
[----:B------:R-:W1:Y:S02]  /*57c0*/  LDS R0, [UR8+0x18] ;  /* 0x00001808ff007984 */ /* 0x000e640008000800 */
[----:B-1----:R-:W-:-:S04]  /*57d0*/  LOP3.LUT R0, R0, UR4, RZ, 0xc0, !PT ;  /* 0x0000000400007c12 */ /* 0x002fc8000f8ec0ff */
[----:B------:R-:W-:-:S13]  /*57e0*/  ISETP.NE.AND P0, PT, R0, UR4, PT ;  /* 0x0000000400007c0c */ /* 0x000fda000bf05270 */
[----:B------:R-:W-:Y:S05]  /*57f0*/  @P0 BRA `(.L_x_115) ;  /* 0x00000000003c0947 */ /* 0x000fea0003800000 */
[----:B------:R-:W1:Y:S01]  /*5800*/  S2R R2, SR_LANEID ;  /* 0x0000000000027919 */ /* 0x000e620000000000 */
[----:B------:R-:W-:-:S06]  /*5810*/  ULOP3.LUT UR5, URZ, UR5, URZ, 0x33, !UPT ;  /* 0x00000005ff057292 */ /* 0x000fcc000f8e33ff */
[----:B------:R-:W-:-:S04]  /*5820*/  IMAD.U32 R0, RZ, RZ, UR5 ;  /* 0x00000005ff007e24 */ /* 0x000fc8000f8e00ff */
[----:B------:R2:W4:Y:S02]  /*5830*/  REDUX UR7, R0 ;  /* 0x00000000000773c4 */ /* 0x0005240000000000 */
[----:B------:R1:W-:Y:S01]  /*5840*/  UTCATOMSWS.AND URZ, UR5 ;  /* 0x0000000500ff79e3 */ /* 0x0003e20008000000 */
[----:B--2---:R-:W-:Y:S01]  /*5850*/  LOP3.LUT R0, RZ, UR4, RZ, 0x33, !PT ;  /* 0x00000004ff007c12 */ /* 0x004fe2000f8e33ff */
[----:B------:R-:W-:Y:S02]  /*5860*/  VOTEU.ANY UR4, UPT, PT ;  /* 0x0000000000047886 */ /* 0x000fe400038e0100 */
[----:B------:R-:W-:Y:S02]  /*5870*/  UFLO.U32 UR4, UR4 ;  /* 0x00000004000472bd */ /* 0x000fe400080e0000 */
[----:B------:R-:W2:Y:S04]  /*5880*/  REDUX UR6, R0 ;  /* 0x00000000000673c4 */ /* 0x000ea80000000000 */
[----:B-1----:R-:W-:-:S02]  /*5890*/  ISETP.EQ.U32.AND P0, PT, R2, UR4, PT ;  /* 0x0000000402007c0c */ /* 0x002fc4000bf02070 */
[----:B----4-:R-:W-:-:S11]  /*58a0*/  MOV R2, UR7 ;  /* 0x0000000700027c02 */ /* 0x010fd60008000f00 */
[----:B------:R1:W-:Y:S01]  /*58b0*/  @P0 ATOMS.AND RZ, [UR8+0x14], R2 ;  /* 0x00001402ffff098c */ /* 0x0003e2000a800008 */
[----:B--2---:R-:W-:-:S05]  /*58c0*/  IMAD.U32 R0, RZ, RZ, UR6 ;  /* 0x00000006ff007e24 */ /* 0x004fca000f8e00ff */
[----:B------:R1:W-:Y:S01]  /*58d0*/  @P0 ATOMS.AND RZ, [UR8+0x18], R0 ;  /* 0x00001800ffff098c */ /* 0x0003e2000a800008 */
[----:B------:R-:W-:Y:S05]  /*58e0*/  BRA `(.L_x_116) ;  /* 0x0000000000147947 */ /* 0x000fea0003800000 */
.L_x_115:
[----:B------:R-:W-:Y:S02]  /*58f0*/  MOV R2, 0x5910 ;  /* 0x0000591000027802 */ /* 0x000fe40000000f00 */
[----:B---3-5:R-:W-:Y:S05]  /*5900*/  CALL.REL.NOINC `($__internal_0_$__cuda_sm10x_tcgen05_guardrail_trap_col_being_dealloced_not_returned_by_alloc) ;  /* 0x0000004c00dc7944 */ /* 0x028fea0003c00000 */
[----:B------:R-:W-:Y:S05]  /*5910*/  BRA `(.L_x_116) ;  /* 0x0000000000087947 */ /* 0x000fea0003800000 */
.L_x_114:
[----:B------:R-:W-:Y:S02]  /*5920*/  MOV R2, 0x5940 ;  /* 0x0000594000027802 */ /* 0x000fe40000000f00 */
[----:B---3-5:R-:W-:Y:S05]  /*5930*/  CALL.REL.NOINC `($__internal_2_$__cuda_sm10x_tcgen05_guardrail_trap_unallocated_columns_being_dealloced) ;  /* 0x0000004c00e87944 */ /* 0x028fea0003c00000 */
.L_x_116:
[----:B------:R-:W-:Y:S01]  /*5940*/  NOP ;  /* 0x0000000000007918 */ /* 0x000fe20000000000 */
[----:B------:R-:W-:Y:S05]  /*5950*/  EXIT ;  /* 0x000000000000794d */ /* 0x000fea0003800000 */
.L_x_87:
[----:B------:R-:W-:-:S09]  /*5960*/  UISETP.NE.OR UP0, UPT, UR13, 0x3, !UP3 ;  /* 0x000000030d00788c */ /* 0x000fd2000df05670 */
[----:B------:R-:W-:Y:S05]  /*5970*/  BRA.U UP0, `(.L_x_117) ;  /* 0x0000001100387547 */ /* 0x000fea000b800000 */
[----:B------:R-:W1:Y:S01]  /*5980*/  S2UR UR6, SR_CgaCtaId ;  /* 0x00000000000679c3 */ /* 0x000e620000008800 */
[----:B------:R-:W2:Y:S01]  /*5990*/  LDCU UR37, c[0x0][0x370] ;  /* 0x00006e00ff2577ac */ /* 0x000ea20008000800 */
[----:B------:R-:W-:Y:S02]  /*59a0*/  HFMA2 R13, -RZ, RZ, 0, 0 ;  /* 0x00000000ff0d7431 */ /* 0x000fe400000001ff */
[----:B------:R-:W-:Y:S01]  /*59b0*/  IMAD.MOV.U32 R15, RZ, RZ, 0x1 ;  /* 0x00000001ff0f7424 */ /* 0x000fe200078e00ff */
[----:B------:R-:W-:Y:S01]  /*59c0*/  MOV R7, 0x1000 ;  /* 0x0000100000077802 */ /* 0x000fe20000000f00 */
[----:B------:R-:W2:Y:S01]  /*59d0*/  LDCU.128 UR32, c[0x0][0xb10] ;  /* 0x00016200ff2077ac */ /* 0x000ea20008000c00 */
[----:B------:R-:W-:Y:S01]  /*59e0*/  IMAD.MOV.U32 R14, RZ, RZ, RZ ;  /* 0x000000ffff0e7224 */ /* 0x000fe200078e00ff */
[----:B------:R-:W3:Y:S01]  /*59f0*/  LDC.64 R16, c[0x0][0x348] ;  /* 0x0000d200ff107b82 */ /* 0x000ee20000000a00 */
[----:B------:R-:W4:Y:S01]  /*5a00*/  LDCU UR31, c[0x0][0x374] ;  /* 0x00006e80ff1f77ac */ /* 0x000f220008000800 */
[----:B------:R-:W4:Y:S06]  /*5a10*/  LDCU UR15, c[0x0][0xb0c] ;  /* 0x00016180ff0f77ac */ /* 0x000f2c0008000800 */
[----:B------:R-:W3:Y:S01]  /*5a20*/  LDC.64 R2, c[0x0][0x888] ;  /* 0x00022200ff027b82 */ /* 0x000ee20000000a00 */
[----:B------:R-:W4:Y:S01]  /*5a30*/  LDCU UR40, c[0x0][0xb20] ;  /* 0x00016400ff2877ac */ /* 0x000f220008000800 */
[----:B------:R-:W4:Y:S06]  /*5a40*/  LDCU UR4, c[0x0][0xb30] ;  /* 0x00016600ff0477ac */ /* 0x000f2c0008000800 */
[----:B------:R-:W3:Y:S01]  /*5a50*/  LDC.64 R4, c[0x0][0x890] ;  /* 0x00022400ff047b82 */ /* 0x000ee20000000a00 */
[----:B------:R-:W-:Y:S01]  /*5a60*/  UMOV UR29, 0x400 ;  /* 0x00000400001d7882 */ /* 0x000fe20000000000 */
[----:B------:R-:W-:-:S02]  /*5a70*/  UPLOP3.LUT UP3, UPT, UPT, UPT, UPT, 0x40, 0x4 ;  /* 0x000000000004789c */ /* 0x000fc40003f6e870 */
[----:B-1----:R-:W-:Y:S02]  /*5a80*/  ULEA UR29, UR6, UR29, 0x18 ;  /* 0x0000001d061d7291 */ /* 0x002fe4000f8ec0ff */
[----:B--2---:R-:W-:Y:S02]  /*5a90*/  UIMAD.WIDE.U32 UR6, UR37, UR32, URZ ;  /* 0x00000020250672a5 */ /* 0x004fe4000f8e00ff */
[----:B----4-:R-:W-:Y:S02]  /*5aa0*/  UIMAD.WIDE.U32 UR8, UR31, UR35, URZ ;  /* 0x000000231f0872a5 */ /* 0x010fe4000f8e00ff */
[----:B------:R-:W-:Y:S02]  /*5ab0*/  UISETP.GE.AND UP0, UPT, UR42, 0x1, UPT ;  /* 0x000000012a00788c */ /* 0x000fe4000bf06270 */
[----:B------:R-:W-:Y:S01]  /*5ac0*/  UISETP.NE.AND UP4, UPT, UR42, 0x1, UPT ;  /* 0x000000012a00788c */ /* 0x000fe2000bf85270 */
[----:B------:R-:W-:Y:S02]  /*5ad0*/  UMOV UR6, UR7 ;  /* 0x0000000700067c82 */ /* 0x000fe40008000000 */
[----:B------:R-:W-:Y:S01]  /*5ae0*/  UMOV UR38, UR9 ;  /* 0x0000000900267c82 */ /* 0x000fe20008000000 */
[----:B------:R-:W1:Y:S01]  /*5af0*/  LDCU.64 UR22, c[0x0][0xb28] ;  /* 0x00016500ff1677ac */ /* 0x000e620008000a00 */
[----:B------:R-:W-:-:S02]  /*5b00*/  UISETP.NE.AND UP6, UPT, UR15, 0x1, UPT ;  /* 0x000000010f00788c */ /* 0x000fc4000bfc5270 */
[----:B------:R-:W-:Y:S02]  /*5b10*/  UISETP.NE.AND UP5, UPT, UR34, 0x1, UPT ;  /* 0x000000012200788c */ /* 0x000fe4000bfa5270 */
[----:B------:R-:W-:Y:S02]  /*5b20*/  USHF.R.U32.HI UR39, URZ, UR33, UR6 ;  /* 0x00000021ff277299 */ /* 0x000fe40008011606 */
[----:B------:R-:W-:Y:S02]  /*5b30*/  USHF.R.U32.HI UR38, URZ, UR40, UR38 ;  /* 0x00000028ff267299 */ /* 0x000fe40008011626 */
[----:B------:R-:W-:Y:S01]  /*5b40*/  UISETP.NE.AND UP2, UPT, UR4, 0x1, UPT ;  /* 0x000000010400788c */ /* 0x000fe2000bf45270 */
[----:B------:R-:W-:-:S10]  /*5b50*/  UMOV UR12, URZ ;  /* 0x000000ff000c7c82 */ /* 0x000fd40008000000 */
.L_x_126:
[C---:B------:R-:W-:Y:S02]  /*5b60*/  LEA R12, R14.reuse, UR29, 0x3 ;  /* 0x0000001d0e0c7c11 */ /* 0x040fe4000f8e18ff */
[----:B------:R-:W-:Y:S02]  /*5b70*/  SHF.L.U32 R0, R13, 0x1f, RZ ;  /* 0x0000001f0d007819 */ /* 0x000fe400000006ff */
[----:B------:R-:W-:Y:S02]  /*5b80*/  LEA R8, R14, UR29, 0x4 ;  /* 0x0000001d0e087c11 */ /* 0x000fe4000f8e20ff */
[----:B------:R-:W2:Y:S02]  /*5b90*/  SYNCS.PHASECHK.TRANS64.TRYWAIT P0, [R12+URZ+0x270], R0 ;  /* 0x000270000c0075a7 */ /* 0x000ea400080011ff */
[----:B--2-4-:R-:W-:Y:S05]  /*5ba0*/  @!P0 BRA `(.L_x_118) ;  /* 0x0000004800588947 */ /* 0x014fea0003800000 */
.L_x_257:
[----:B------:R-:W4:Y:S01]  /*5bb0*/  LDS.128 R8, [R8+0x300] ;  /* 0x0003000008087984 */ /* 0x000f220000000c00 */
[----:B------:R-:W-:Y:S01]  /*5bc0*/  UISETP.GE.AND UP0, UPT, UR42, 0x1, UPT ;  /* 0x000000012a00788c */ /* 0x000fe2000bf06270 */
[----:B------:R-:W-:Y:S01]  /*5bd0*/  @!PT LDS RZ, [RZ] ;  /* 0x00000000fffff984 */ /* 0x000fe20000000800 */
[----:B------:R-:W-:Y:S01]  /*5be0*/  @!PT LDS RZ, [RZ] ;  /* 0x00000000fffff984 */ /* 0x000fe20000000800 */
[----:B------:R-:W-:Y:S01]  /*5bf0*/  @!PT LDS RZ, [RZ] ;  /* 0x00000000fffff984 */ /* 0x000fe20000000800 */
[----:B------:R-:W-:Y:S01]  /*5c00*/  @!PT LDS RZ, [RZ] ;  /* 0x00000000fffff984 */ /* 0x000fe20000000800 */
[----:B------:R1:W-:Y:S06]  /*5c10*/  MEMBAR.ALL.CTA ;  /* 0x0000000000007992 */ /* 0x0003ec0000008000 */
[----:B-1----:R-:W1:Y:S01]  /*5c20*/  FENCE.VIEW.ASYNC.S ;  /* 0x00000000000073c6 */ /* 0x002e620000000000 */
[----:B----4-:R-:W-:Y:S11]  /*5c30*/  LOP3.LUT P0, RZ, R10, 0x1, RZ, 0xc0, !PT ;  /* 0x000000010aff7812 */ /* 0x010ff6000780c0ff */
[----:B------:R-:W-:Y:S02]  /*5c40*/  @!UPT UIADD3 URZ, UPT, UPT, URZ, URZ, URZ ;  /* 0x000000fffffff290 */ /* 0x000fe4000fffe0ff */
[----:B-1----:R-:W-:Y:S01]  /*5c50*/  VOTEU.ANY UP1, P0 ;  /* 0x0000000000ff7886 */ /* 0x002fe20000020100 */
[----:B------:R-:W-:Y:S11]  /*5c60*/  PLOP3.LUT P0, PT, PT, PT, UP1, 0x80, 0x8 ;  /* 0x000000000008781c */ /* 0x000ff60003f0f018 */
[----:B------:R-:W-:Y:S02]  /*5c70*/  @!UPT UIADD3 URZ, UPT, UPT, URZ, URZ, URZ ;  /* 0x000000fffffff290 */ /* 0x000fe4000fffe0ff */
[----:B--2---:R-:W-:Y:S02]  /*5c80*/  @P0 SHF.R.U32.HI R0, RZ, 0x10, R9 ;  /* 0x00000010ff000819 */ /* 0x004fe40000011609 */
[----:B------:R-:W-:Y:S02]  /*5c90*/  @P0 MOV R6, R8 ;  /* 0x0000000800060202 */ /* 0x000fe40000000f00 */
[----:B------:R-:W-:Y:S01]  /*5ca0*/  @P0 R2UR UR4, R0 ;  /* 0x00000000000402ca */ /* 0x000fe200000e0000 */
[----:B------:R-:W-:Y:S01]  /*5cb0*/  VIADD R0, R12, 0x280 ;  /* 0x000002800c007836 */ /* 0x000fe20000000000 */
[----:B------:R-:W-:Y:S02]  /*5cc0*/  @P0 LOP3.LUT R8, R9, 0xffff, RZ, 0xc0, !PT ;  /* 0x0000ffff09080812 */ /* 0x000fe400078ec0ff */
[----:B------:R-:W-:Y:S02]  /*5cd0*/  @P0 R2UR UR6, R6 ;  /* 0x00000000060602ca */ /* 0x000fe400000e0000 */
[----:B------:R-:W-:Y:S02]  /*5ce0*/  PRMT R0, RZ, 0x654, R0 ;  /* 0x00000654ff007816 */ /* 0x000fe40000000000 */
[----:B------:R-:W-:Y:S02]  /*5cf0*/  @P0 R2UR UR5, R8 ;  /* 0x00000000080502ca */ /* 0x000fe400000e0000 */
[----:B------:R1:W-:Y:S03]  /*5d00*/  SYNCS.ARRIVE.TRANS64.RED.A1T0 RZ, [R0+URZ], RZ ;  /* 0x000000ff00ff79a7 */ /* 0x0003e600081004ff */
[----:B------:R-:W-:Y:S04]  /*5d10*/  @UP1 UMOV UR30, UR4 ;  /* 0x00000004001e1c82 */ /* 0x000fe80008000000 */
[----:B------:R-:W-:Y:S04]  /*5d20*/  @UP1 UMOV UR14, UR6 ;  /* 0x00000006000e1c82 */ /* 0x000fe80008000000 */
[----:B------:R-:W-:Y:S01]  /*5d30*/  @UP1 UMOV UR13, UR5 ;  /* 0x00000005000d1c82 */ /* 0x000fe20008000000 */
[----:B------:R-:W-:Y:S05]  /*5d40*/  BRA.U !UP0, `(.L_x_119) ;  /* 0x0000000108a47547 */ /* 0x000fea000b800000 */
[----:B------:R-:W-:Y:S02]  /*5d50*/  UIMAD.WIDE.U32 UR8, UR13, UR35, URZ ;  /* 0x000000230d0872a5 */ /* 0x000fe4000f8e00ff */
[----:B------:R-:W-:Y:S02]  /*5d60*/  UIMAD.WIDE.U32 UR10, UR14, UR32, URZ ;  /* 0x000000200e0a72a5 */ /* 0x000fe4000f8e00ff */
[----:B------:R-:W-:Y:S02]  /*5d70*/  USEL UR4, UR31, UR38, !UP5 ;  /* 0x000000261f047287 */ /* 0x000fe4000e800000 */
[----:B------:R-:W-:Y:S02]  /*5d80*/  USEL UR7, UR37, UR39, !UP6 ;  /* 0x0000002725077287 */ /* 0x000fe4000f000000 */
[----:B------:R-:W-:Y:S02]  /*5d90*/  UIMAD.WIDE.U32 UR16, UR4, UR22, URZ ;  /* 0x00000016041072a5 */ /* 0x000fe4000f8e00ff */
[----:B------:R-:W-:Y:S01]  /*5da0*/  UIMAD.WIDE.U32 UR18, UR7, UR22, URZ ;  /* 0x00000016071272a5 */ /* 0x000fe2000f8e00ff */
[----:B------:R-:W-:Y:S02]  /*5db0*/  UMOV UR5, UR9 ;  /* 0x0000000900057c82 */ /* 0x000fe40008000000 */
[----:B------:R-:W-:Y:S03]  /*5dc0*/  USHF.R.U32.HI UR6, URZ, UR40, UR5 ;  /* 0x00000028ff067299 */ /* 0x000fe60008011605 */
[----:B------:R-:W-:Y:S01]  /*5dd0*/  UMOV UR5, UR11 ;  /* 0x0000000b00057c82 */ /* 0x000fe20008000000 */
[----:B------:R-:W-:Y:S02]  /*5de0*/  USEL UR6, UR13, UR6, !UP5 ;  /* 0x000000060d067287 */ /* 0x000fe4000e800000 */
[----:B------:R-:W-:Y:S02]  /*5df0*/  USHF.R.U32.HI UR8, URZ, UR33, UR5 ;  /* 0x00000021ff087299 */ /* 0x000fe40008011605 */
[----:B------:R-:W-:Y:S01]  /*5e00*/  UIMAD.WIDE.U32 UR10, UR6, UR22, URZ ;  /* 0x00000016060a72a5 */ /* 0x000fe2000f8e00ff */
[----:B------:R-:W-:Y:S02]  /*5e10*/  UMOV UR5, UR17 ;  /* 0x0000001100057c82 */ /* 0x000fe40008000000 */
[----:B------:R-:W-:Y:S03]  /*5e20*/  @UP4 USHF.R.U32.HI UR4, URZ, UR23, UR5 ;  /* 0x00000017ff044299 */ /* 0x000fe60008011605 */
[----:B------:R-:W-:Y:S01]  /*5e30*/  UMOV UR5, UR19 ;  /* 0x0000001300057c82 */ /* 0x000fe20008000000 */
[----:B------:R-:W-:Y:S02]  /*5e40*/  UIMAD UR4, UR42, UR4, URZ ;  /* 0x000000042a0472a4 */ /* 0x000fe4000f8e02ff */
[----:B------:R-:W-:Y:S02]  /*5e50*/  @UP4 USHF.R.U32.HI UR7, URZ, UR23, UR5 ;  /* 0x00000017ff074299 */ /* 0x000fe40008011605 */
[----:B------:R-:W-:Y:S02]  /*5e60*/  USEL UR5, UR14, UR8, !UP6 ;  /* 0x000000080e057287 */ /* 0x000fe4000f000000 */
[----:B------:R-:W-:Y:S02]  /*5e70*/  UIMAD UR8, UR42, UR7, URZ ;  /* 0x000000072a0872a4 */ /* 0x000fe4000f8e02ff */
[----:B------:R-:W-:Y:S03]  /*5e80*/  UISETP.GE.AND UP0, UPT, UR6, UR4, UPT ;  /* 0x000000040600728c */ /* 0x000fe6000bf06270 */
[----:B------:R-:W-:Y:S01]  /*5e90*/  UMOV UR4, UR11 ;  /* 0x0000000b00047c82 */ /* 0x000fe20008000000 */
[----:B------:R-:W-:Y:S02]  /*5ea0*/  UISETP.GE.OR UP0, UPT, UR5, UR8, UP0 ;  /* 0x000000080500728c */ /* 0x000fe40008706670 */
[----:B------:R-:W-:Y:S02]  /*5eb0*/  USHF.R.U32.HI UR4, URZ, UR23, UR4 ;  /* 0x00000017ff047299 */ /* 0x000fe40008011604 */
[----:B------:R-:W-:Y:S02]  /*5ec0*/  UIMAD.WIDE.U32 UR8, UR5, UR22, URZ ;  /* 0x00000016050872a5 */ /* 0x000fe4000f8e00ff */
[----:B------:R-:W-:Y:S04]  /*5ed0*/  USEL UR10, UR6, UR4, !UP4 ;  /* 0x00000004060a7287 */ /* 0x000fe8000e000000 */
[----:B------:R-:W-:Y:S01]  /*5ee0*/  UIADD3 UR11, UPT, UPT, -UR10, URZ, URZ ;  /* 0x000000ff0a0b7290 */ /* 0x000fe2000fffe1ff */
[----:B------:R-:W-:Y:S02]  /*5ef0*/  @!UP0 UMOV UR4, UR9 ;  /* 0x0000000900048c82 */ /* 0x000fe40008000000 */
[----:B------:R-:W-:Y:S02]  /*5f00*/  @!UP0 USHF.R.U32.HI UR4, URZ, UR23, UR4 ;  /* 0x00000017ff048299 */ /* 0x000fe40008011604 */
[----:B------:R-:W-:Y:S02]  /*5f10*/  UIMAD UR8, UR42, UR11, UR6 ;  /* 0x0000000b2a0872a4 */ /* 0x000fe4000f8e0206 */
[----:B------:R-:W-:Y:S04]  /*5f20*/  @!UP0 USEL UR4, UR5, UR4, !UP4 ;  /* 0x0000000405048287 */ /* 0x000fe8000e000000 */
[----:B------:R-:W-:Y:S02]  /*5f30*/  @!UP0 UIMAD UR7, UR7, UR8, UR4 ;  /* 0x00000008070782a4 */ /* 0x000fe4000f8e0204 */
[----:B------:R-:W-:Y:S02]  /*5f40*/  @!UP0 UIADD3 UR9, UPT, UPT, UR10, -UR4, URZ ;  /* 0x800000040a098290 */ /* 0x000fe4000fffe0ff */
[----:B------:R-:W-:Y:S02]  /*5f50*/  UIADD3 UR8, UPT, UPT, -UR6, URZ, URZ ;  /* 0x000000ff06087290 */ /* 0x000fe4000fffe1ff */
[----:B------:R-:W-:Y:S02]  /*5f60*/  UIADD3 UR4, UPT, UPT, -UR5, URZ, URZ ;  /* 0x000000ff05047290 */ /* 0x000fe4000fffe1ff */
[----:B------:R-:W-:Y:S03]  /*5f70*/  @!UP0 UIMAD UR6, UR9, UR42, UR5 ;  /* 0x0000002a090682a4 */ /* 0x000fe6000f8e0205 */
[----:B------:R-:W-:Y:S01]  /*5f80*/  @!UP0 UMOV UR5, UR7 ;  /* 0x0000000700058c82 */ /* 0x000fe20008000000 */
[----:B------:R-:W-:Y:S02]  /*5f90*/  UIMAD UR7, UR15, UR4, UR14 ;  /* 0x000000040f0772a4 */ /* 0x000fe4000f8e020e */
[----:B------:R-:W-:Y:S02]  /*5fa0*/  UIMAD UR4, UR34, UR8, UR13 ;  /* 0x00000008220472a4 */ /* 0x000fe4000f8e020d */
[----:B------:R-:W-:Y:S02]  /*5fb0*/  UIMAD UR14, UR5, UR15, UR7 ;  /* 0x0000000f050e72a4 */ /* 0x000fe4000f8e0207 */
[----:B------:R-:W-:Y:S11]  /*5fc0*/  UIMAD UR13, UR6, UR34, UR4 ;  /* 0x00000022060d72a4 */ /* 0x000ff6000f8e0204 */
[----:B------:R-:W-:Y:S01]  /*5fd0*/  @!UPT UIADD3 URZ, UPT, UPT, URZ, URZ, URZ ;  /* 0x000000fffffff290 */ /* 0x000fe2000fffe0ff */
.L_x_119:
[----:B------:R-:W2:Y:S01]  /*5fe0*/  @!UP2 LDCU.128 UR8, c[0x0][0xb10] ;  /* 0x00016200ff08a7ac */ /* 0x000ea20008000c00 */
[C---:B---3--:R-:W-:Y:S02]  /*5ff0*/  ISETP.NE.U32.AND P1, PT, R4.reuse, RZ, PT ;  /* 0x000000ff0400720c */ /* 0x048fe40003f25070 */
[----:B------:R-:W-:Y:S02]  /*6000*/  ISETP.NE.U32.AND P0, PT, R4, RZ, PT ;  /* 0x000000ff0400720c */ /* 0x000fe40003f05070 */
[C---:B------:R-:W-:Y:S02]  /*6010*/  ISETP.NE.AND.EX P1, PT, R5.reuse, RZ, PT, P1 ;  /* 0x000000ff0500720c */ /* 0x040fe40003f25310 */
[----:B------:R-:W-:Y:S01]  /*6020*/  ISETP.NE.AND.EX P0, PT, R5, RZ, PT, P0 ;  /* 0x000000ff0500720c */ /* 0x000fe20003f05300 */
[----:B------:R-:W3:Y:S01]  /*6030*/  @!UP2 LDCU UR5, c[0x0][0xb0c] ;  /* 0x00016180ff05a7ac */ /* 0x000ee20008000800 */
[----:B------:R-:W-:Y:S02]  /*6040*/  USHF.L.U32 UR26, UR25, 0x6, URZ ;  /* 0x00000006191a7899 */ /* 0x000fe400080006ff */
[----:B------:R-:W-:Y:S02]  /*6050*/  USHF.L.U32 UR27, UR20, 0x6, URZ ;  /* 0x00000006141b7899 */ /* 0x000fe400080006ff */
[----:B--2---:R-:W-:Y:S07]  /*6060*/  UIMAD.WIDE.U32 UR6, UR14, UR8, URZ ;  /* 0x000000080e0672a5 */ /* 0x004fee000f8e00ff */
[----:B------:R-:W-:Y:S01]  /*6070*/  @!UP2 UMOV UR4, UR7 ;  /* 0x000000070004ac82 */ /* 0x000fe20008000000 */
[----:B---3--:R-:W-:Y:S02]  /*6080*/  @!UP2 UISETP.NE.AND UP0, UPT, UR5, 0x1, UPT ;  /* 0x000000010500a88c */ /* 0x008fe4000bf05270 */
[----:B------:R-:W-:Y:S02]  /*6090*/  @!UP2 USHF.R.U32.HI UR4, URZ, UR9, UR4 ;  /* 0x00000009ff04a299 */ /* 0x000fe40008011604 */
[----:B------:R-:W-:Y:S02]  /*60a0*/  UIMAD.WIDE.U32 UR6, UR13, UR11, URZ ;  /* 0x0000000b0d0672a5 */ /* 0x000fe4000f8e00ff */
[----:B------:R-:W-:Y:S02]  /*60b0*/  @!UP2 USEL UR8, UR14, UR4, !UP0 ;  /* 0x000000040e08a287 */ /* 0x000fe4000c000000 */
[----:B------:R-:W-:Y:S03]  /*60c0*/  @!UP2 UISETP.NE.AND UP0, UPT, UR10, 0x1, UPT ;  /* 0x000000010a00a88c */ /* 0x000fe6000bf05270 */
[----:B------:R-:W-:Y:S02]  /*60d0*/  @!UP2 UMOV UR6, UR7 ;  /* 0x000000070006ac82 */ /* 0x000fe40008000000 */
[----:B------:R-:W2:Y:S02]  /*60e0*/  @!UP2 LDCU UR4, c[0x0][0xb20] ;  /* 0x00016400ff04a7ac */ /* 0x000ea40008000800 */
[----:B--2---:R-:W-:Y:S04]  /*60f0*/  @!UP2 USHF.R.U32.HI UR6, URZ, UR4, UR6 ;  /* 0x00000004ff06a299 */ /* 0x004fe80008011606 */
[----:B------:R-:W-:Y:S04]  /*6100*/  @!UP2 USEL UR6, UR13, UR6, !UP0 ;  /* 0x000000060d06a287 */ /* 0x000fe8000c000000 */
[----:B------:R-:W-:Y:S02]  /*6110*/  @!UP2 UIADD3 UR4, UPT, UPT, -UR8, UR6, URZ ;  /* 0x000000060804a290 */ /* 0x000fe4000fffe1ff */
[----:B------:R-:W-:Y:S02]  /*6120*/  @!UP2 UIADD3 UR6, UPT, UPT, UR8, -UR6, URZ ;  /* 0x800000060806a290 */ /* 0x000fe4000fffe0ff */
[----:B------:R-:W-:Y:S02]  /*6130*/  @!UP2 UIMAD UR14, UR4, UR5, UR14 ;  /* 0x00000005040ea2a4 */ /* 0x000fe4000f8e020e */
[----:B------:R-:W-:Y:S01]  /*6140*/  @!UP2 UIMAD UR13, UR6, UR10, UR13 ;  /* 0x0000000a060da2a4 */ /* 0x000fe2000f8e020d */
[----:B------:R-:W-:Y:S11]  /*6150*/  BRA.U UP3, `(.L_x_120) ;  /* 0x0000000103107547 */ /* 0x000ff6000b800000 */
[----:B------:R-:W-:Y:S04]  /*6160*/  MOV R6, UR43 ;  /* 0x0000002b00067c02 */ /* 0x000fe80008000f00 */
[----:B------:R-:W-:Y:S04]  /*6170*/  SHF.L.U32 R6, R6, 0x1f, RZ ;  /* 0x0000001f06067819 */ /* 0x000fe800000006ff */
[----:B------:R-:W2:Y:S02]  /*6180*/  SYNCS.PHASECHK.TRANS64.TRYWAIT P2, [UR29+0x268], R6 ;  /* 0x00026806ff0075a7 */ /* 0x000ea4000804111d */
[----:B--2---:R-:W-:Y:S05]  /*6190*/  @!P2 BRA `(.L_x_121) ;  /* 0x0000004000f0a947 */ /* 0x004fea0003800000 */
.L_x_120:
[----:B------:R-:W-:Y:S05]  /*61a0*/  @!P1 BRA `(.L_x_122) ;  /* 0x0000000000309947 */ /* 0x000fea0003800000 */
[----:B------:R-:W-:Y:S01]  /*61b0*/  ISETP.NE.U32.AND P1, PT, R2, RZ, PT ;  /* 0x000000ff0200720c */ /* 0x000fe20003f25070 */
[----:B------:R-:W2:Y:S01]  /*61c0*/  LDCU.64 UR4, c[0x0][0x358] ;  /* 0x00006b00ff0477ac */ /* 0x000ea20008000a00 */
[----:B------:R-:W-:Y:S02]  /*61d0*/  IMAD.MOV.U32 R46, RZ, RZ, 0x1 ;  /* 0x00000001ff2e7424 */ /* 0x000fe400078e00ff */
[----:B------:R-:W-:Y:S11]  /*61e0*/  ISETP.NE.AND.EX P1, PT, R3, RZ, PT, P1 ;  /* 0x000000ff0300720c */ /* 0x000ff60003f25310 */
[----:B------:R-:W-:Y:S02]  /*61f0*/  @!UPT UIADD3 URZ, UPT, UPT, URZ, URZ, URZ ;  /* 0x000000fffffff290 */ /* 0x000fe4000fffe0ff */
[----:B------:R-:W3:Y:S01]  /*6200*/  @P1 LDC.64 R8, c[0x0][0x888] ;  /* 0x00022200ff081b82 */ /* 0x000ee20000000a00 */
[----:B-1----:R-:W-:Y:S04]  /*6210*/  @P1 IMAD R0, R4, UR36, RZ ;  /* 0x0000002404001c24 */ /* 0x002fe8000f8e02ff */
[----:B---3--:R-:W-:Y:S04]  /*6220*/  @P1 IMAD.WIDE R8, R0, 0x4, R8 ;  /* 0x0000000400081825 */ /* 0x008fe800078e0208 */
[----:B------:R-:W-:Y:S01]  /*6230*/  HFMA2 R0, -RZ, RZ, 0, 5.9604644775390625e-08 ;  /* 0x00000001ff007431 */ /* 0x000fe200000001ff */
[----:B--2--5:R2:W5:Y:S04]  /*6240*/  @P1 LDG.E R26, desc[UR4][R8.64] ;  /* 0x00000004081a1981 */ /* 0x024568000c1e1900 */
[----:B------:R-:W-:Y:S01]  /*6250*/  @!P1 PRMT R46, R0, 0x7610, R46 ;  /* 0x00007610002e9816 */ /* 0x000fe2000000002e */
[----:B--2---:R-:W3:Y:S06]  /*6260*/  @!P1 LDC R26, c[0x0][0x880] ;  /* 0x00022000ff1a9b82 */ /* 0x004eec0000000800 */
.L_x_122:
[----:B---3-5:R-:W-:Y:S01]  /*6270*/  @!P0 FSETP.EQ.AND P1, PT, R26, RZ, PT ;  /* 0x000000ff1a00820b */ /* 0x028fe20003f22000 */
[----:B------:R-:W-:Y:S01]  /*6280*/  @!UPT UIADD3 URZ, UPT, UPT, URZ, URZ, URZ ;  /* 0x000000fffffff290 */ /* 0x000fe2000fffe0ff */
[----:B------:R-:W-:Y:S11]  /*6290*/  @!P0 BRA `(.L_x_123) ;  /* 0x0000000000188947 */ /* 0x000ff60003800000 */
[----:B------:R-:W-:Y:S02]  /*62a0*/  LOP3.LUT P0, RZ, R46, 0xff, RZ, 0xc0, !PT ;  /* 0x000000ff2eff7812 */ /* 0x000fe4000780c0ff */
[----:B------:R-:W-:Y:S04]  /*62b0*/  ISETP.NE.U32.AND P1, PT, R2, RZ, PT ;  /* 0x000000ff0200720c */ /* 0x000fe80003f25070 */
[----:B------:R-:W-:Y:S04]  /*62c0*/  ISETP.NE.AND.EX P1, PT, R3, RZ, PT, P1 ;  /* 0x000000ff0300720c */ /* 0x000fe80003f25310 */
[----:B------:R-:W-:Y:S03]  /*62d0*/  PLOP3.LUT P1, PT, P1, PT, PT, 0x8, 0x80 ;  /* 0x000000000080781c */ /* 0x000fe60000f2e170 */
[----:B------:R-:W-:Y:S11]  /*62e0*/  @P0 FSETP.EQ.AND P1, PT, R26, RZ, PT ;  /* 0x000000ff1a00020b */ /* 0x000ff60003f22000 */
[----:B------:R-:W-:Y:S02]  /*62f0*/  @!UPT UIADD3 URZ, UPT, UPT, URZ, URZ, URZ ;  /* 0x000000fffffff290 */ /* 0x000fe4000fffe0ff */
.L_x_123:
[----:B------:R-:W-:Y:S01]  /*6300*/  ULEA UR4, UR12, UR29, 0x3 ;  /* 0x0000001d0c047291 */ /* 0x000fe2000f8e18ff */
[----:B------:R-:W-:Y:S02]  /*6310*/  SHF.L.U32 R9, R15, 0x1f, RZ ;  /* 0x0000001f0f097819 */ /* 0x000fe400000006ff */
[----:B------:R-:W-:Y:S04]  /*6320*/  ELECT P0, URZ, PT ;  /* 0x0000000000ff782f */ /* 0x000fe80003800000 */
[----:B------:R-:W-:Y:S02]  /*6330*/  PLOP3.LUT P1, PT, P1, P0, PT, 0xf2, 0x2f ;  /* 0x00000000002f781c */ /* 0x000fe40000f21e72 */
[----:B------:R-:W2:Y:S11]  /*6340*/  SYNCS.PHASECHK.TRANS64.TRYWAIT P2, [UR4+0x248], R9 ;  /* 0x00024809ff0075a7 */ /* 0x000eb60008041104 */
[----:B------:R-:W-:Y:S05]  /*6350*/  @!P1 IADD3 R8, P0, PT, R16, 0x580, RZ ;  /* 0x0000058010089810 */ /* 0x000fea0007f1e0ff */
[----:B-1----:R-:W-:Y:S01]  /*6360*/  @!P1 IMAD.X R6, RZ, RZ, R17, P0 ;  /* 0x000000ffff069224 */ /* 0x002fe200000e0611 */
[----:B--2---:R-:W-:Y:S07]  /*6370*/  @!P2 BRA `(.L_x_124) ;  /* 0x000000400090a947 */ /* 0x004fee0003800000 */
.L_x_260:
[----:B------:R-:W2:Y:S01]  /*6380*/  S2UR UR11, SR_CgaCtaId ;  /* 0x00000000000b79c3 */ /* 0x000ea20000008800 */
[----:B------:R-:W-:Y:S01]  /*6390*/  @!P1 R2UR UR6, R6 ;  /* 0x00000000060692ca */ /* 0x000fe200000e0000 */
[----:B------:R-:W-:Y:S01]  /*63a0*/  UIADD3 UR5, UPT, UPT, UR12, 0x1, URZ ;  /* 0x000000010c057890 */ /* 0x000fe2000fffe0ff */
[----:B------:R-:W-:Y:S01]  /*63b0*/  @!P1 R2UR UR7, R8 ;  /* 0x00000000080792ca */ /* 0x000fe200000e0000 */
[----:B------:R-:W-:Y:S01]  /*63c0*/  UIADD3 UR25, UPT, UPT, UR4, 0x230, URZ ;  /* 0x0000023004197890 */ /* 0x000fe2000fffe0ff */
[----:B-1----:R-:W-:Y:S01]  /*63d0*/  @!P1 IMAD.MOV.U32 R0, RZ, RZ, 0x1000 ;  /* 0x00001000ff009424 */ /* 0x002fe200078e00ff */
[----:B------:R-:W-:Y:S01]  /*63e0*/  UISETP.NE.AND UP0, UPT, UR5, 0x3, UPT ;  /* 0x000000030500788c */ /* 0x000fe2000bf05270 */
[----:B------:R-:W-:Y:S01]  /*63f0*/  VIADD R14, R14, 0x1 ;  /* 0x000000010e0e7836 */ /* 0x000fe20000000000 */
[----:B------:R-:W-:Y:S01]  /*6400*/  UMOV UR18, 0x0 ;  /* 0x0000000000127882 */ /* 0x000fe20000000000 */
[----:B------:R-:W-:Y:S01]  /*6410*/  UMOV UR19, 0x10000000 ;  /* 0x1000000000137882 */ /* 0x000fe20000000000 */
[----:B------:R-:W-:Y:S02]  /*6420*/  USEL UR21, UR5, URZ, UP0 ;  /* 0x000000ff05157287 */ /* 0x000fe40008000000 */
[----:B------:R-:W-:Y:S02]  /*6430*/  USEL UR9, URZ, 0x1, UP0 ;  /* 0x00000001ff097887 */ /* 0x000fe40008000000 */
[----:B------:R-:W-:Y:S01]  /*6440*/  VOTEU.ALL UP0, P1 ;  /* 0x0000000000ff7886 */ /* 0x000fe20000800000 */
[----:B------:R-:W-:Y:S01]  /*6450*/  IMAD.U32 R9, RZ, RZ, UR6 ;  /* 0x00000006ff097e24 */ /* 0x000fe2000f8e00ff */
[----:B------:R-:W-:Y:S01]  /*6460*/  UMOV UR28, UR36 ;  /* 0x00000024001c7c82 */ /* 0x000fe20008000000 */
[----:B------:R-:W-:Y:S01]  /*6470*/  IMAD.U32 R8, RZ, RZ, UR7 ;  /* 0x00000007ff087e24 */ /* 0x000fe2000f8e00ff */
[----:B------:R-:W-:Y:S01]  /*6480*/  LOP3.LUT R15, R15, UR9, RZ, 0x3c, !PT ;  /* 0x000000090f0f7c12 */ /* 0x000fe2000f8e3cff */
[----:B------:R-:W-:Y:S01]  /*6490*/  @!UP0 ULEA UR5, UR12, UR29, 0xc ;  /* 0x0000001d0c058291 */ /* 0x000fe2000f8e60ff */
[----:B------:R-:W-:Y:S01]  /*64a0*/  @!P1 R2UR UR7, R9 ;  /* 0x00000000090792ca */ /* 0x000fe200000e0000 */
[----:B------:R-:W-:Y:S01]  /*64b0*/  @!UP0 UIADD3 UR10, UPT, UPT, UR26, 0x20, URZ ;  /* 0x000000201a0a8890 */ /* 0x000fe2000fffe0ff */
[----:B------:R-:W-:Y:S01]  /*64c0*/  @!P1 R2UR UR6, R8 ;  /* 0x00000000080692ca */ /* 0x000fe200000e0000 */
[----:B------:R-:W-:Y:S01]  /*64d0*/  @!UP0 UIADD3 UR24, UPT, UPT, UR5, 0x400, URZ ;  /* 0x0000040005188890 */ /* 0x000fe2000fffe0ff */
[----:B------:R-:W-:Y:S01]  /*64e0*/  SHF.L.U32 R6, R15, 0x1f, RZ ;  /* 0x0000001f0f067819 */ /* 0x000fe200000006ff */
[----:B------:R-:W-:Y:S01]  /*64f0*/  @!UP0 UIADD3 UR8, UPT, UPT, UR5, 0xc00, URZ ;  /* 0x00000c0005088890 */ /* 0x000fe2000fffe0ff */
[----:B------:R-:W-:Y:S01]  /*6500*/  VOTEU.ALL UP0, P1 ;  /* 0x0000000000ff7886 */ /* 0x000fe20000800000 */
[----:B--2---:R-:W-:Y:S01]  /*6510*/  UPRMT UR16, UR11, 0x654, UR25 ;  /* 0x000006540b107896 */ /* 0x004fe20008000019 */
[----:B------:R-:W-:Y:S02]  /*6520*/  UMOV UR12, UR36 ;  /* 0x00000024000c7c82 */ /* 0x000fe40008000000 */
[----:B------:R-:W-:Y:S01]  /*6530*/  UMOV UR11, UR27 ;  /* 0x0000001b000b7c82 */ /* 0x000fe20008000000 */
[----:B------:R-:W-:Y:S01]  /*6540*/  UMOV UR9, UR25 ;  /* 0x0000001900097c82 */ /* 0x000fe20008000000 */
[----:B------:R-:W-:Y:S03]  /*6550*/  ULEA UR5, UR21, UR29, 0x3 ;  /* 0x0000001d15057291 */ /* 0x000fe6000f8e18ff */
[----:B------:R1:W-:Y:S01]  /*6560*/  @!UP0 UTMALDG.3D [UR24], [UR6], desc[UR18] ;  /* 0x00001218060085b4 */ /* 0x0003e20008011000 */
[----:B------:R-:W-:Y:S05]  /*6570*/  VOTEU.ALL UP0, P1 ;  /* 0x0000000000ff7886 */ /* 0x000fea0000800000 */
[----:B------:R1:W-:Y:S01]  /*6580*/  @!UP0 UTMALDG.3D [UR8], [UR6], desc[UR18] ;  /* 0x00001208060085b4 */ /* 0x0003e20008011000 */
[----:B------:R1:W-:Y:S01]  /*6590*/  @!P1 SYNCS.ARRIVE.TRANS64.RED.A0TR RZ, [UR4+0x230], R0 ;  /* 0x00023000ffff99a7 */ /* 0x0003e20008300404 */
[----:B------:R-:W-:Y:S01]  /*65a0*/  SYNCS.ARRIVE.TRANS64.RED.A1T0 RZ, [UR16], RZ ;  /* 0x000000ffffff79a7 */ /* 0x000fe20008100410 */
[----:B------:R-:W2:Y:S02]  /*65b0*/  SYNCS.PHASECHK.TRANS64.TRYWAIT P0, [UR5+0x248], R6 ;  /* 0x00024806ff0075a7 */ /* 0x000ea40008001105 */
[----:B-12---:R-:W-:Y:S05]  /*65c0*/  @!P0 BRA `(.L_x_125) ;  /* 0x0000004000148947 */ /* 0x006fea0003800000 */
.L_x_262:
[----:B------:R-:W-:Y:S01]  /*65d0*/  UIADD3 UR17, UPT, UPT, UR5, 0x230, URZ ;  /* 0x0000023005117890 */ /* 0x000fe2000fffe0ff */
[----:B-1----:R-:W-:Y:S01]  /*65e0*/  @!P1 IADD3 R6, P0, PT, R16, 0x580, RZ ;  /* 0x0000058010069810 */ /* 0x002fe20007f1e0ff */
[----:B------:R-:W-:Y:S01]  /*65f0*/  UPLOP3.LUT UP3, UPT, UPT, UPT, UPT, 0x80, 0x8 ;  /* 0x000000000008789c */ /* 0x000fe20003f6f070 */
[----:B------:R-:W1:Y:S01]  /*6600*/  S2UR UR9, SR_CgaCtaId ;  /* 0x00000000000979c3 */ /* 0x000e620000008800 */
[----:B------:R-:W-:Y:S01]  /*6610*/  UMOV UR24, 0x0 ;  /* 0x0000000000187882 */ /* 0x000fe20000000000 */
[----:B------:R-:W-:Y:S01]  /*6620*/  @!P1 R2UR UR6, R6 ;  /* 0x00000000060692ca */ /* 0x000fe200000e0000 */
[----:B------:R-:W-:Y:S01]  /*6630*/  @!P1 IMAD.X R0, RZ, RZ, R17, P0 ;  /* 0x000000ffff009224 */ /* 0x000fe200000e0611 */
[----:B------:R-:W-:Y:S01]  /*6640*/  UMOV UR25, 0x10000000 ;  /* 0x1000000000197882 */ /* 0x000fe20000000000 */
[----:B------:R-:W-:Y:S01]  /*6650*/  UMOV UR19, UR27 ;  /* 0x0000001b00137c82 */ /* 0x000fe20008000000 */
[----:B------:R-:W-:Y:S01]  /*6660*/  UMOV UR20, UR36 ;  /* 0x0000002400147c82 */ /* 0x000fe20008000000 */
[----:B------:R-:W-:Y:S01]  /*6670*/  UMOV UR11, UR27 ;  /* 0x0000001b000b7c82 */ /* 0x000fe20008000000 */
[----:B------:R-:W-:Y:S01]  /*6680*/  @!P1 R2UR UR4, R0 ;  /* 0x00000000000492ca */ /* 0x000fe200000e0000 */
[----:B------:R-:W-:Y:S01]  /*6690*/  UMOV UR12, UR36 ;  /* 0x00000024000c7c82 */ /* 0x000fe20008000000 */
[----:B------:R-:W-:Y:S01]  /*66a0*/  VOTEU.ALL UP0, P1 ;  /* 0x0000000000ff7886 */ /* 0x000fe20000800000 */
[----:B------:R-:W-:Y:S01]  /*66b0*/  R2UR UR41, R50 ;  /* 0x00000000322972ca */ /* 0x000fe200000e0000 */
[----:B------:R-:W-:Y:S01]  /*66c0*/  UMOV UR36, UR30 ;  /* 0x0000001e00247c82 */ /* 0x000fe20008000000 */
[----:B------:R-:W-:Y:S02]  /*66d0*/  R2UR UR28, R51 ;  /* 0x00000000331c72ca */ /* 0x000fe400000e0000 */
[----:B------:R-:W-:Y:S01]  /*66e0*/  @!UP0 UIADD3 UR18, UPT, UPT, UR26, 0x10, URZ ;  /* 0x000000101a128890 */ /* 0x000fe2000fffe0ff */
[----:B------:R-:W-:Y:S01]  /*66f0*/  IMAD.U32 R8, RZ, RZ, UR6 ;  /* 0x00000006ff087e24 */ /* 0x000fe2000f8e00ff */
[----:B------:R-:W-:Y:S01]  /*6700*/  @!UP0 UIADD3 UR10, UPT, UPT, UR26, 0x30, URZ ;  /* 0x000000301a0a8890 */ /* 0x000fe2000fffe0ff */
[----:B------:R-:W-:Y:S03]  /*6710*/  ISETP.NE.AND P0, PT, R14, 0x2, PT ;  /* 0x000000020e00780c */ /* 0x000fe60003f05270 */
[----:B------:R-:W-:Y:S01]  /*6720*/  IMAD.U32 R9, RZ, RZ, UR4 ;  /* 0x00000004ff097e24 */ /* 0x000fe2000f8e00ff */
[----:B------:R-:W-:Y:S01]  /*6730*/  @!P1 R2UR UR6, R8 ;  /* 0x00000000080692ca */ /* 0x000fe200000e0000 */
[----:B------:R-:W-:Y:S01]  /*6740*/  @!UP0 ULEA UR4, UR21, UR29, 0xc ;  /* 0x0000001d15048291 */ /* 0x000fe2000f8e60ff */
[----:B------:R-:W-:Y:S02]  /*6750*/  SEL R0, RZ, 0x1, P0 ;  /* 0x00000001ff007807 */ /* 0x000fe40000000000 */
[----:B------:R-:W-:Y:S01]  /*6760*/  @!P1 R2UR UR7, R9 ;  /* 0x00000000090792ca */ /* 0x000fe200000e0000 */
[----:B------:R-:W-:Y:S01]  /*6770*/  @!UP0 UIADD3 UR16, UPT, UPT, UR4, 0x400, URZ ;  /* 0x0000040004108890 */ /* 0x000fe2000fffe0ff */
[----:B------:R-:W-:Y:S01]  /*6780*/  LOP3.LUT R13, R13, R0, RZ, 0x3c, !PT ;  /* 0x000000000d0d7212 */ /* 0x000fe200078e3cff */
[----:B------:R-:W-:Y:S01]  /*6790*/  @!UP0 UIADD3 UR8, UPT, UPT, UR4, 0xc00, URZ ;  /* 0x00000c0004088890 */ /* 0x000fe2000fffe0ff */
[----:B------:R-:W-:Y:S01]  /*67a0*/  SEL R14, R14, RZ, P0 ;  /* 0x000000ff0e0e7207 */ /* 0x000fe20000000000 */
[----:B------:R-:W-:Y:S01]  /*67b0*/  VOTEU.ALL UP0, P1 ;  /* 0x0000000000ff7886 */ /* 0x000fe20000800000 */
[----:B-1----:R-:W-:Y:S03]  /*67c0*/  UPRMT UR4, UR9, 0x654, UR17 ;  /* 0x0000065409047896 */ /* 0x002fe60008000011 */
[----:B------:R-:W-:Y:S04]  /*67d0*/  UMOV UR9, UR17 ;  /* 0x0000001100097c82 */ /* 0x000fe80008000000 */
[----:B------:R1:W-:Y:S01]  /*67e0*/  @!UP0 UTMALDG.3D [UR16], [UR6], desc[UR24] ;  /* 0x00001810060085b4 */ /* 0x0003e20008011000 */
[----:B------:R-:W-:Y:S05]  /*67f0*/  VOTEU.ALL UP0, P1 ;  /* 0x0000000000ff7886 */ /* 0x000fea0000800000 */
[----:B------:R2:W-:Y:S01]  /*6800*/  @!UP0 UTMALDG.3D [UR8], [UR6], desc[UR24] ;  /* 0x00001808060085b4 */ /* 0x0005e20008011000 */
[----:B------:R4:W-:Y:S01]  /*6810*/  @!P1 SYNCS.ARRIVE.TRANS64.RED.A0TR RZ, [UR5+0x230], R7 ;  /* 0x00023007ffff99a7 */ /* 0x0009e20008300405 */
[----:B------:R-:W-:Y:S01]  /*6820*/  SYNCS.ARRIVE.TRANS64.RED.A1T0 RZ, [UR4], RZ ;  /* 0x000000ffffff79a7 */ /* 0x000fe20008100404 */
[----:B------:R-:W-:Y:S04]  /*6830*/  UIADD3 UR4, UPT, UPT, UR21, 0x1, URZ ;  /* 0x0000000115047890 */ /* 0x000fe8000fffe0ff */
[----:B------:R-:W-:Y:S04]  /*6840*/  UISETP.NE.AND UP0, UPT, UR4, 0x3, UPT ;  /* 0x000000030400788c */ /* 0x000fe8000bf05270 */
[----:B------:R-:W-:Y:S02]  /*6850*/  USEL UR5, URZ, 0x1, UP0 ;  /* 0x00000001ff057887 */ /* 0x000fe40008000000 */
[----:B-1----:R-:W-:Y:S04]  /*6860*/  UIADD3 UR20, UPT, UPT, UR14, UR28, URZ ;  /* 0x0000001c0e147290 */ /* 0x002fe8000fffe0ff */
[----:B------:R-:W-:Y:S01]  /*6870*/  LOP3.LUT R15, R15, UR5, RZ, 0x3c, !PT ;  /* 0x000000050f0f7c12 */ /* 0x000fe2000f8e3cff */
[----:B--2---:R-:W-:Y:S02]  /*6880*/  UIADD3 UR25, UPT, UPT, UR13, UR41, URZ ;  /* 0x000000290d197290 */ /* 0x004fe4000fffe0ff */
[----:B------:R-:W-:Y:S01]  /*6890*/  USEL UR12, UR4, URZ, UP0 ;  /* 0x000000ff040c7287 */ /* 0x000fe20008000000 */
[----:B------:R-:W-:Y:S11]  /*68a0*/  BRA.U UP1, `(.L_x_126) ;  /* 0xfffffff101ac7547 */ /* 0x000ff6000b83ffff */
[----:B------:R-:W-:Y:S01]  /*68b0*/  UIADD3 UR29, UPT, UPT, UR29, 0x248, URZ ;  /* 0x000002481d1d7890 */ /* 0x000fe2000fffe0ff */
[----:B------:R-:W-:-:S03]  /*68c0*/  SHF.L.U32 R2, R15, 0x1f, RZ ;  /* 0x0000001f0f027819 */ /* 0x000fc600000006ff */
[----:B------:R-:W-:-:S09]  /*68d0*/  ULEA UR4, UR12, UR29, 0x3 ;  /* 0x0000001d0c047291 */ /* 0x000fd2000f8e18ff */
[----:B------:R-:W1:Y:S02]  /*68e0*/  SYNCS.PHASECHK.TRANS64.TRYWAIT P0, [UR4], R2 ;  /* 0x00000002ff0075a7 */ /* 0x000e640008001104 */
[----:B-1----:R-:W-:Y:S05]  /*68f0*/  @!P0 BRA `(.L_x_127) ;  /* 0x0000003c00608947 */ /* 0x002fea0003800000 */
.L_x_264:
        /* <DEDUP_REMOVED lines=9> */
.L_x_266:
[----:B------:R-:W-:-:S04]  /*6990*/  UIADD3 UR4, UPT, UPT, UR4, 0x1, URZ ;  /* 0x0000000104047890 */ /* 0x000fc8000fffe0ff */
[----:B------:R-:W-:-:S04]  /*69a0*/  UISETP.NE.AND UP0, UPT, UR4, 0x3, UPT ;  /* 0x000000030400788c */ /* 0x000fc8000bf05270 */
[----:B------:R-:W-:Y:S02]  /*69b0*/  USEL UR5, URZ, 0x1, UP0 ;  /* 0x00000001ff057887 */ /* 0x000fe40008000000 */
[----:B------:R-:W-:-:S04]  /*69c0*/  USEL UR4, UR4, URZ, UP0 ;  /* 0x000000ff04047287 */ /* 0x000fc80008000000 */
[----:B------:R-:W-:Y:S01]  /*69d0*/  ULEA UR4, UR4, UR29, 0x3 ;  /* 0x0000001d04047291 */ /* 0x000fe2000f8e18ff */
[----:B-1----:R-:W-:-:S04]  /*69e0*/  LOP3.LUT R2, R15, UR5, RZ, 0x3c, !PT ;  /* 0x000000050f027c12 */ /* 0x002fc8000f8e3cff */
[----:B------:R-:W-:Y:S01]  /*69f0*/  SHF.L.U32 R2, R2, 0x1f, RZ ;  /* 0x0000001f02027819 */ /* 0x000fe200000006ff */
[----:B------:R-:W-:-:S07]  /*6a00*/  IMAD.U32 R0, RZ, RZ, UR4 ;  /* 0x00000004ff007e24 */ /* 0x000fce000f8e00ff */
.L_x_129:
[----:B-1----:R1:W2:Y:S02]  /*6a10*/  SYNCS.PHASECHK.TRANS64.TRYWAIT P0, [R0+URZ], R2 ;  /* 0x00000002000075a7 */ /* 0x0022a400080011ff */
[----:B--2---:R-:W-:Y:S05]  /*6a20*/  @!P0 NANOSLEEP.SYNCS 0x989680 ;  /* 0x009896800000895d */ /* 0x004fea0003900000 */
[----:B------:R-:W2:Y:S02]  /*6a30*/  @!P0 SYNCS.PHASECHK.TRANS64 P0, [R0+URZ], R2 ;  /* 0x00000002000085a7 */ /* 0x000ea400080010ff */
[----:B--2---:R-:W-:Y:S05]  /*6a40*/  @P0 EXIT ;  /* 0x000000000000094d */ /* 0x004fea0003800000 */
[----:B------:R-:W-:Y:S05]  /*6a50*/  BRA `(.L_x_129) ;  /* 0xfffffffc00ec7947 */ /* 0x000fea000383ffff */
.L_x_117:
[----:B------:R-:W-:-:S06]  /*6a60*/  UISETP.GE.AND UP0, UPT, UR13, 0x4, UPT ;  /* 0x000000040d00788c */ /* 0x000fcc000bf06270 */
[----:B------:R-:W-:-:S13]  /*6a70*/  PLOP3.LUT P0, PT, PT, PT, UP0, 0x80, 0x8 ;  /* 0x000000000008781c */ /* 0x000fda0003f0f008 */
[----:B------:R-:W-:Y:S05]  /*6a80*/  @!P0 EXIT ;  /* 0x000000000000894d */ /* 0x000fea0003800000 */
[----:B------:R-:W1:Y:S08]  /*6a90*/  S2UR UR4, SR_CgaCtaId ;  /* 0x00000000000479c3 */ /* 0x000e700000008800 */
[----:B------:R-:W-:Y:S01]  /*6aa0*/  BAR.SYNC.DEFER_BLOCKING 0x6, 0xa0 ;  /* 0x0182800000007b1d */ /* 0x000fe20000010000 */
[----:B------:R-:W-:Y:S01]  /*6ab0*/  IMAD.SHL.U32 R3, R47, 0x200000, RZ ;  /* 0x002000002f037824 */ /* 0x000fe200078e00ff */
[----:B------:R-:W-:Y:S01]  /*6ac0*/  CS2R R56, SRZ ;  /* 0x0000000000387805 */ /* 0x000fe2000001ff00 */
[----:B------:R-:W-:-:S02]  /*6ad0*/  IMAD.SHL.U32 R45, R58, 0x10, RZ ;  /* 0x000000103a2d7824 */ /* 0x000fc400078e00ff */
[C---:B------:R-:W-:Y:S01]  /*6ae0*/  IMAD.U32 R23, R58.reuse, 0x10000, RZ ;  /* 0x000100003a177824 */ /* 0x040fe200078e00ff */
[----:B------:R-:W-:Y:S02]  /*6af0*/  UMOV UR45, 0x400 ;  /* 0x00000400002d7882 */ /* 0x000fe40000000000 */
[----:B------:R-:W2:Y:S01]  /*6b00*/  LDC.64 R42, c[0x0][0x8b0] ;  /* 0x00022c00ff2a7b82 */ /* 0x000ea20000000a00 */
[----:B------:R-:W-:Y:S01]  /*6b10*/  IMAD.SHL.U32 R2, R58, 0x2, RZ ;  /* 0x000000023a027824 */ /* 0x000fe200078e00ff */
[----:B------:R-:W-:Y:S01]  /*6b20*/  LOP3.LUT R3, R3, 0x200000, RZ, 0xc0, !PT ;  /* 0x0020000003037812 */ /* 0x000fe200078ec0ff */
[----:B------:R-:W-:Y:S01]  /*6b30*/  IMAD.SHL.U32 R4, R47, 0x200, RZ ;  /* 0x000002002f047824 */ /* 0x000fe200078e00ff */
[C---:B------:R-:W-:Y:S01]  /*6b40*/  LOP3.LUT R5, R45.reuse, 0x40, RZ, 0xc0, !PT ;  /* 0x000000402d057812 */ /* 0x040fe200078ec0ff */
[----:B------:R-:W-:Y:S01]  /*6b50*/  IMAD.MOV.U32 R22, RZ, RZ, RZ ;  /* 0x000000ffff167224 */ /* 0x000fe200078e00ff */
[----:B------:R-:W-:Y:S01]  /*6b60*/  LOP3.LUT R44, R45, 0x5b0, RZ, 0xc0, !PT ;  /* 0x000005b02d2c7812 */ /* 0x000fe200078ec0ff */
[----:B------:R-:W-:Y:S01]  /*6b70*/  IMAD.MOV.U32 R55, RZ, RZ, RZ ;  /* 0x000000ffff377224 */ /* 0x000fe200078e00ff */
[----:B------:R-:W3:Y:S01]  /*6b80*/  LDC.64 R40, c[0x0][0x8a8] ;  /* 0x00022a00ff287b82 */ /* 0x000ee20000000a00 */
[----:B------:R-:W-:Y:S01]  /*6b90*/  LOP3.LUT R23, R3, 0x400000, R23, 0xf8, !PT ;  /* 0x0040000003177812 */ /* 0x000fe200078ef817 */
[----:B------:R-:W4:Y:S01]  /*6ba0*/  LDCU UR62, c[0x0][0x370] ;  /* 0x00006e00ff3e77ac */ /* 0x000f220008000800 */
[----:B------:R-:W-:-:S02]  /*6bb0*/  LOP3.LUT R2, R5, 0x8, R2, 0xf8, !PT ;  /* 0x0000000805027812 */ /* 0x000fc400078ef802 */
[----:B------:R-:W-:Y:S01]  /*6bc0*/  LOP3.LUT R44, R44, 0x200, R4, 0xf8, !PT ;  /* 0x000002002c2c7812 */ /* 0x000fe200078ef804 */
[----:B------:R-:W2:Y:S01]  /*6bd0*/  LDCU UR43, c[0x0][0xb0c] ;  /* 0x00016180ff2b77ac */ /* 0x000ea20008000800 */
[----:B------:R-:W-:Y:S02]  /*6be0*/  LOP3.LUT P0, RZ, R45, 0x40, RZ, 0xc0, !PT ;  /* 0x000000402dff7812 */ /* 0x000fe4000780c0ff */
[----:B------:R-:W-:Y:S01]  /*6bf0*/  LOP3.LUT R44, R44, R2, RZ, 0xfc, !PT ;  /* 0x000000022c2c7212 */ /* 0x000fe200078efcff */
[----:B-1----:R-:W-:Y:S01]  /*6c00*/  ULEA UR45, UR4, UR45, 0x18 ;  /* 0x0000002d042d7291 */ /* 0x002fe2000f8ec0ff */
[----:B------:R-:W-:Y:S01]  /*6c10*/  P2R R2, PR, RZ, 0x1 ;  /* 0x00000001ff027803 */ /* 0x000fe20000000000 */
[----:B------:R-:W1:Y:S01]  /*6c20*/  LDCU.64 UR4, c[0x0][0x890] ;  /* 0x00011200ff0477ac */ /* 0x000e620008000a00 */
[----:B------:R-:W-:Y:S01]  /*6c30*/  LOP3.LUT R58, R58, 0x60, RZ, 0xc0, !PT ;  /* 0x000000603a3a7812 */ /* 0x000fe200078ec0ff */
[----:B------:R-:W2:Y:S05]  /*6c40*/  LDCU UR39, c[0x0][0xb30] ;  /* 0x00016600ff2777ac */ /* 0x000eaa0008000800 */
[----:B------:R-:W4:Y:S01]  /*6c50*/  LDS R0, [UR45+0x320] ;  /* 0x0003202dff007984 */ /* 0x000f220008000800 */
[----:B------:R-:W2:Y:S01]  /*6c60*/  LDCU.64 UR60, c[0x0][0x888] ;  /* 0x00011100ff3c77ac */ /* 0x000ea20008000a00 */
[----:B------:R-:W2:Y:S01]  /*6c70*/  LDCU.64 UR40, c[0x0][0xb28] ;  /* 0x00016500ff2877ac */ /* 0x000ea20008000a00 */
[----:B------:R-:W2:Y:S01]  /*6c80*/  LDCU.128 UR56, c[0x0][0xb10] ;  /* 0x00016200ff3877ac */ /* 0x000ea20008000c00 */
[----:B-1----:R-:W-:Y:S01]  /*6c90*/  IMAD.U32 R49, RZ, RZ, UR4 ;  /* 0x00000004ff317e24 */ /* 0x002fe2000f8e00ff */
[----:B------:R-:W-:Y:S01]  /*6ca0*/  UIADD3 UR4, UPT, UPT, UR45, 0x400, URZ ;  /* 0x000004002d047890 */ /* 0x000fe2000fffe0ff */
[----:B------:R-:W-:Y:S01]  /*6cb0*/  IMAD.U32 R48, RZ, RZ, UR5 ;  /* 0x00000005ff307e24 */ /* 0x000fe2000f8e00ff */
[----:B------:R-:W1:Y:S01]  /*6cc0*/  LDCU UR55, c[0x0][0x374] ;  /* 0x00006e80ff3777ac */ /* 0x000e620008000800 */
[----:B------:R-:W-:Y:S01]  /*6cd0*/  UMOV UR54, 0x1 ;  /* 0x0000000100367882 */ /* 0x000fe20000000000 */
[----:B------:R-:W-:Y:S01]  /*6ce0*/  UMOV UR47, URZ ;  /* 0x000000ff002f7c82 */ /* 0x000fe20008000000 */
[----:B------:R-:W-:Y:S01]  /*6cf0*/  UMOV UR53, URZ ;  /* 0x000000ff00357c82 */ /* 0x000fe20008000000 */
[----:B------:R-:W-:Y:S01]  /*6d00*/  UMOV UR52, URZ ;  /* 0x000000ff00347c82 */ /* 0x000fe20008000000 */
[----:B----4-:R-:W-:-:S02]  /*6d10*/  IMAD.IADD R23, R0, 0x1, R23 ;  /* 0x0000000100177824 */ /* 0x010fc400078e0217 */
[----:B-123--:R-:W-:-:S07]  /*6d20*/  IMAD.U32 R0, RZ, RZ, UR4 ;  /* 0x00000004ff007e24 */ /* 0x00efce000f8e00ff */
.L_x_160:
[C---:B------:R-:W-:Y:S02]  /*6d30*/  LEA R3, R55.reuse, UR45, 0x3 ;  /* 0x0000002d37037c11 */ /* 0x040fe4000f8e18ff */
[----:B------:R-:W-:Y:S02]  /*6d40*/  SHF.L.U32 R0, R56, 0x1f, RZ ;  /* 0x0000001f38007819 */ /* 0x000fe400000006ff */
[----:B------:R-:W-:Y:S02]  /*6d50*/  LEA R4, R55, UR45, 0x4 ;  /* 0x0000002d37047c11 */ /* 0x000fe4000f8e20ff */
[----:B------:R-:W1:Y:S02]  /*6d60*/  SYNCS.PHASECHK.TRANS64.TRYWAIT P0, [R3+URZ+0x270], R0 ;  /* 0x00027000030075a7 */ /* 0x000e6400080011ff */
[----:B-1----:R-:W-:Y:S05]  /*6d70*/  @!P0 BRA `(.L_x_130) ;  /* 0x0000003800708947 */ /* 0x002fea0003800000 */
.L_x_267:
[----:B------:R-:W2:Y:S01]  /*6d80*/  LDS.128 R4, [R4+0x300] ;  /* 0x0003000004047984 */ /* 0x000ea20000000c00 */
[----:B------:R-:W-:Y:S01]  /*6d90*/  UISETP.GE.AND UP0, UPT, UR42, 0x1, UPT ;  /* 0x000000012a00788c */ /* 0x000fe2000bf06270 */
[----:B------:R-:W-:Y:S01]  /*6da0*/  @!PT LDS RZ, [RZ] ;  /* 0x00000000fffff984 */ /* 0x000fe20000000800 */
[----:B------:R-:W-:Y:S01]  /*6db0*/  @!PT LDS RZ, [RZ] ;  /* 0x00000000fffff984 */ /* 0x000fe20000000800 */
[----:B------:R-:W-:Y:S01]  /*6dc0*/  @!PT LDS RZ, [RZ] ;  /* 0x00000000fffff984 */ /* 0x000fe20000000800 */
[----:B------:R-:W-:Y:S01]  /*6dd0*/  @!PT LDS RZ, [RZ] ;  /* 0x00000000fffff984 */ /* 0x000fe20000000800 */
[----:B------:R3:W-:Y:S06]  /*6de0*/  MEMBAR.ALL.CTA ;  /* 0x0000000000007992 */ /* 0x0007ec0000008000 */
[----:B---3--:R-:W3:Y:S01]  /*6df0*/  FENCE.VIEW.ASYNC.S ;  /* 0x00000000000073c6 */ /* 0x008ee20000000000 */
[----:B--2---:R-:W-:Y:S11]  /*6e00*/  LOP3.LUT P0, RZ, R6, 0x1, RZ, 0xc0, !PT ;  /* 0x0000000106ff7812 */ /* 0x004ff6000780c0ff */
[----:B------:R-:W-:Y:S02]  /*6e10*/  @!UPT UIADD3 URZ, UPT, UPT, URZ, URZ, URZ ;  /* 0x000000fffffff290 */ /* 0x000fe4000fffe0ff */
[----:B---3--:R-:W-:Y:S01]  /*6e20*/  VOTEU.ANY UP1, P0 ;  /* 0x0000000000ff7886 */ /* 0x008fe20000020100 */
[----:B------:R-:W-:Y:S01]  /*6e30*/  PLOP3.LUT P0, PT, PT, PT, UP1, 0x80, 0x8 ;  /* 0x000000000008781c */ /* 0x000fe20003f0f018 */
[----:B------:R-:W-:Y:S06]  /*6e40*/  UP2UR UR4, UPR, URZ, 0x2 ;  /* 0x00000002ff047883 */ /* 0x000fec0008000000 */
[----:B------:R-:W-:Y:S06]  /*6e50*/  IMAD.U32 R59, RZ, RZ, UR4 ;  /* 0x00000004ff3b7e24 */ /* 0x000fec000f8e00ff */
[----:B-1----:R-:W-:Y:S02]  /*6e60*/  @P0 SHF.R.U32.HI R0, RZ, 0x10, R5 ;  /* 0x00000010ff000819 */ /* 0x002fe40000011605 */
        /* <DEDUP_REMOVED lines=12> */
[----:B------:R-:W2:Y:S01]  /*6f30*/  LDCU UR12, c[0x0][0xb20] ;  /* 0x00016400ff0c77ac */ /* 0x000ea20008000800 */
[----:B------:R-:W-:Y:S02]  /*6f40*/  UIMAD.WIDE.U32 UR4, UR55, UR59, URZ ;  /* 0x0000003b370472a5 */ /* 0x000fe4000f8e00ff */
[----:B------:R-:W-:Y:S02]  /*6f50*/  UIMAD.WIDE.U32 UR6, UR62, UR56, URZ ;  /* 0x000000383e0672a5 */ /* 0x000fe4000f8e00ff */
[----:B------:R-:W-:Y:S02]  /*6f60*/  UISETP.NE.AND UP0, UPT, UR58, 0x1, UPT ;  /* 0x000000013a00788c */ /* 0x000fe4000bf05270 */
[----:B------:R-:W-:Y:S02]  /*6f70*/  UIMAD.WIDE.U32 UR8, UR37, UR59, URZ ;  /* 0x0000003b250872a5 */ /* 0x000fe4000f8e00ff */
[----:B------:R-:W-:Y:S02]  /*6f80*/  UIMAD.WIDE.U32 UR10, UR38, UR56, URZ ;  /* 0x00000038260a72a5 */ /* 0x000fe4000f8e00ff */
[----:B------:R-:W-:Y:S02]  /*6f90*/  UISETP.NE.AND UP1, UPT, UR43, 0x1, UPT ;  /* 0x000000012b00788c */ /* 0x000fe4000bf25270 */
[----:B------:R-:W-:Y:S01]  /*6fa0*/  UISETP.NE.AND UP2, UPT, UR42, 0x1, UPT ;  /* 0x000000012a00788c */ /* 0x000fe2000bf45270 */
[----:B------:R-:W-:Y:S02]  /*6fb0*/  UMOV UR4, UR5 ;  /* 0x0000000500047c82 */ /* 0x000fe40008000000 */
[----:B--2---:R-:W-:Y:S03]  /*6fc0*/  USHF.R.U32.HI UR5, URZ, UR12, UR4 ;  /* 0x0000000cff057299 */ /* 0x004fe60008011604 */
[----:B------:R-:W-:Y:S02]  /*6fd0*/  UMOV UR4, UR7 ;  /* 0x0000000700047c82 */ /* 0x000fe40008000000 */
[----:B------:R-:W-:Y:S02]  /*6fe0*/  USHF.R.U32.HI UR7, URZ, UR57, UR4 ;  /* 0x00000039ff077299 */ /* 0x000fe40008011604 */
[----:B------:R-:W-:Y:S02]  /*6ff0*/  USEL UR4, UR55, UR5, !UP0 ;  /* 0x0000000537047287 */ /* 0x000fe4000c000000 */
[----:B------:R-:W-:Y:S01]  /*7000*/  USEL UR7, UR62, UR7, !UP1 ;  /* 0x000000073e077287 */ /* 0x000fe2000c800000 */
[----:B------:R-:W-:Y:S01]  /*7010*/  UMOV UR5, UR9 ;  /* 0x0000000900057c82 */ /* 0x000fe20008000000 */
[----:B------:R-:W-:Y:S02]  /*7020*/  UIMAD.WIDE.U32 UR8, UR4, UR40, URZ ;  /* 0x00000028040872a5 */ /* 0x000fe4000f8e00ff */
[----:B------:R-:W-:Y:S03]  /*7030*/  USHF.R.U32.HI UR6, URZ, UR12, UR5 ;  /* 0x0000000cff067299 */ /* 0x000fe60008011605 */
[----:B------:R-:W-:Y:S01]  /*7040*/  UMOV UR5, UR11 ;  /* 0x0000000b00057c82 */ /* 0x000fe20008000000 */
[----:B------:R-:W-:Y:S02]  /*7050*/  UIMAD.WIDE.U32 UR10, UR7, UR40, URZ ;  /* 0x00000028070a72a5 */ /* 0x000fe4000f8e00ff */
[----:B------:R-:W-:Y:S02]  /*7060*/  USHF.R.U32.HI UR12, URZ, UR57, UR5 ;  /* 0x00000039ff0c7299 */ /* 0x000fe40008011605 */
[----:B------:R-:W-:Y:S01]  /*7070*/  USEL UR6, UR37, UR6, !UP0 ;  /* 0x0000000625067287 */ /* 0x000fe2000c000000 */
[----:B------:R-:W-:Y:S02]  /*7080*/  UMOV UR5, UR9 ;  /* 0x0000000900057c82 */ /* 0x000fe40008000000 */
[----:B------:R-:W-:Y:S01]  /*7090*/  UMOV UR10, UR11 ;  /* 0x0000000b000a7c82 */ /* 0x000fe20008000000 */
[----:B------:R-:W-:Y:S02]  /*70a0*/  @UP2 USHF.R.U32.HI UR4, URZ, UR41, UR5 ;  /* 0x00000029ff042299 */ /* 0x000fe40008011605 */
[----:B------:R-:W-:Y:S02]  /*70b0*/  @UP2 USHF.R.U32.HI UR7, URZ, UR41, UR10 ;  /* 0x00000029ff072299 */ /* 0x000fe4000801160a */
[----:B------:R-:W-:Y:S02]  /*70c0*/  UIMAD UR4, UR42, UR4, URZ ;  /* 0x000000042a0472a4 */ /* 0x000fe4000f8e02ff */
[----:B------:R-:W-:Y:S02]  /*70d0*/  UIMAD.WIDE.U32 UR10, UR6, UR40, URZ ;  /* 0x00000028060a72a5 */ /* 0x000fe4000f8e00ff */
[----:B------:R-:W-:Y:S02]  /*70e0*/  USEL UR5, UR38, UR12, !UP1 ;  /* 0x0000000c26057287 */ /* 0x000fe4000c800000 */
[----:B------:R-:W-:Y:S02]  /*70f0*/  UIMAD UR8, UR42, UR7, URZ ;  /* 0x000000072a0872a4 */ /* 0x000fe4000f8e02ff */
[----:B------:R-:W-:Y:S03]  /*7100*/  UISETP.GE.AND UP0, UPT, UR6, UR4, UPT ;  /* 0x000000040600728c */ /* 0x000fe6000bf06270 */
[----:B------:R-:W-:Y:S01]  /*7110*/  UMOV UR4, UR11 ;  /* 0x0000000b00047c82 */ /* 0x000fe20008000000 */
[----:B------:R-:W-:Y:S02]  /*7120*/  UISETP.GE.OR UP0, UPT, UR5, UR8, UP0 ;  /* 0x000000080500728c */ /* 0x000fe40008706670 */
[----:B------:R-:W-:Y:S02]  /*7130*/  USHF.R.U32.HI UR4, URZ, UR41, UR4 ;  /* 0x00000029ff047299 */ /* 0x000fe40008011604 */
[----:B------:R-:W-:Y:S02]  /*7140*/  UIMAD.WIDE.U32 UR8, UR5, UR40, URZ ;  /* 0x00000028050872a5 */ /* 0x000fe4000f8e00ff */
[----:B------:R-:W-:Y:S02]  /*7150*/  USEL UR11, UR6, UR4, !UP2 ;  /* 0x00000004060b7287 */ /* 0x000fe4000d000000 */
[----:B------:R-:W-:Y:S02]  /*7160*/  UIADD3 UR8, UPT, UPT, -UR5, URZ, URZ ;  /* 0x000000ff05087290 */ /* 0x000fe4000fffe1ff */
[----:B------:R-:W-:Y:S01]  /*7170*/  UIADD3 UR10, UPT, UPT, -UR11, URZ, URZ ;  /* 0x000000ff0b0a7290 */ /* 0x000fe2000fffe1ff */
[----:B------:R-:W-:Y:S01]  /*7180*/  @!UP0 UMOV UR4, UR9 ;  /* 0x0000000900048c82 */ /* 0x000fe20008000000 */
[----:B------:R-:W-:Y:S02]  /*7190*/  UIADD3 UR9, UPT, UPT, -UR6, URZ, URZ ;  /* 0x000000ff06097290 */ /* 0x000fe4000fffe1ff */
[----:B------:R-:W-:Y:S02]  /*71a0*/  @!UP0 USHF.R.U32.HI UR4, URZ, UR41, UR4 ;  /* 0x00000029ff048299 */ /* 0x000fe40008011604 */
[----:B------:R-:W-:Y:S02]  /*71b0*/  UIMAD UR10, UR42, UR10, UR6 ;  /* 0x0000000a2a0a72a4 */ /* 0x000fe4000f8e0206 */
[----:B------:R-:W-:Y:S04]  /*71c0*/  @!UP0 USEL UR4, UR5, UR4, !UP2 ;  /* 0x0000000405048287 */ /* 0x000fe8000d000000 */
[----:B------:R-:W-:Y:S02]  /*71d0*/  @!UP0 UIMAD UR10, UR7, UR10, UR4 ;  /* 0x0000000a070a82a4 */ /* 0x000fe4000f8e0204 */
[----:B------:R-:W-:Y:S02]  /*71e0*/  @!UP0 UIADD3 UR11, UPT, UPT, UR11, -UR4, URZ ;  /* 0x800000040b0b8290 */ /* 0x000fe4000fffe0ff */
[----:B------:R-:W-:Y:S02]  /*71f0*/  UIMAD UR7, UR43, UR8, UR38 ;  /* 0x000000082b0772a4 */ /* 0x000fe4000f8e0226 */
[----:B------:R-:W-:Y:S02]  /*7200*/  @!UP0 UIMAD UR6, UR11, UR42, UR5 ;  /* 0x0000002a0b0682a4 */ /* 0x000fe4000f8e0205 */
[----:B------:R-:W-:Y:S01]  /*7210*/  UIMAD UR4, UR58, UR9, UR37 ;  /* 0x000000093a0472a4 */ /* 0x000fe2000f8e0225 */
[----:B------:R-:W-:Y:S02]  /*7220*/  @!UP0 UMOV UR5, UR10 ;  /* 0x0000000a00058c82 */ /* 0x000fe40008000000 */
[----:B------:R-:W-:Y:S02]  /*7230*/  UIMAD UR38, UR5, UR43, UR7 ;  /* 0x0000002b052672a4 */ /* 0x000fe4000f8e0207 */
[----:B------:R-:W-:Y:S11]  /*7240*/  UIMAD UR37, UR6, UR58, UR4 ;  /* 0x0000003a062572a4 */ /* 0x000ff6000f8e0204 */
[----:B------:R-:W-:Y:S01]  /*7250*/  @!UPT UIADD3 URZ, UPT, UPT, URZ, URZ, URZ ;  /* 0x000000fffffff290 */ /* 0x000fe2000fffe0ff */
.L_x_131:
[----:B------:R-:W-:Y:S01]  /*7260*/  UISETP.NE.AND UP0, UPT, UR39, 0x1, UPT ;  /* 0x000000012700788c */ /* 0x000fe2000bf05270 */
[----:B------:R-:W-:Y:S01]  /*7270*/  IADD3 R55, PT, PT, R55, 0x1, RZ ;  /* 0x0000000137377810 */ /* 0x000fe20007ffe0ff */
[----:B------:R-:W-:Y:S02]  /*7280*/  UIADD3 UR11, UPT, UPT, UR45, 0x400, URZ ;  /* 0x000004002d0b7890 */ /* 0x000fe4000fffe0ff */
[----:B------:R-:W-:Y:S02]  /*7290*/  USHF.L.U32 UR50, UR20, 0x6, URZ ;  /* 0x0000000614327899 */ /* 0x000fe400080006ff */
[----:B------:R-:W-:Y:S05]  /*72a0*/  USHF.L.U32 UR49, UR25, 0x6, URZ ;  /* 0x0000000619317899 */ /* 0x000fea00080006ff */
[----:B------:R-:W2:Y:S01]  /*72b0*/  @!UP0 LDCU.128 UR12, c[0x0][0xb10] ;  /* 0x00016200ff0c87ac */ /* 0x000ea20008000c00 */
[----:B------:R-:W3:Y:S01]  /*72c0*/  @!UP0 LDCU UR5, c[0x0][0xb0c] ;  /* 0x00016180ff0587ac */ /* 0x000ee20008000800 */
[----:B------:R-:W4:Y:S01]  /*72d0*/  @!UP0 LDCU UR10, c[0x0][0xb20] ;  /* 0x00016400ff0a87ac */ /* 0x000f220008000800 */
[----:B--2---:R-:W-:Y:S02]  /*72e0*/  UIMAD.WIDE.U32 UR8, UR38, UR12, URZ ;  /* 0x0000000c260872a5 */ /* 0x004fe4000f8e00ff */
[----:B------:R-:W-:Y:S02]  /*72f0*/  UIMAD.WIDE.U32 UR6, UR37, UR15, URZ ;  /* 0x0000000f250672a5 */ /* 0x000fe4000f8e00ff */
[----:B------:R-:W-:Y:S03]  /*7300*/  @!UP0 UISETP.NE.AND UP1, UPT, UR14, 0x1, UPT ;  /* 0x000000010e00888c */ /* 0x000fe6000bf25270 */
[----:B------:R-:W-:Y:S01]  /*7310*/  @!UP0 UMOV UR4, UR9 ;  /* 0x0000000900048c82 */ /* 0x000fe20008000000 */
[----:B---3--:R-:W-:Y:S02]  /*7320*/  @!UP0 UISETP.NE.AND UP2, UPT, UR5, 0x1, UPT ;  /* 0x000000010500888c */ /* 0x008fe4000bf45270 */
[----:B------:R-:W-:Y:S01]  /*7330*/  @!UP0 USHF.R.U32.HI UR4, URZ, UR13, UR4 ;  /* 0x0000000dff048299 */ /* 0x000fe20008011604 */
[----:B------:R-:W-:Y:S02]  /*7340*/  @!UP0 UMOV UR6, UR7 ;  /* 0x0000000700068c82 */ /* 0x000fe40008000000 */
[----:B----4-:R-:W-:Y:S02]  /*7350*/  @!UP0 USHF.R.U32.HI UR6, URZ, UR10, UR6 ;  /* 0x0000000aff068299 */ /* 0x010fe40008011606 */
[----:B------:R-:W-:Y:S02]  /*7360*/  @!UP0 USEL UR7, UR38, UR4, !UP2 ;  /* 0x0000000426078287 */ /* 0x000fe4000d000000 */
[----:B------:R-:W-:Y:S04]  /*7370*/  @!UP0 USEL UR6, UR37, UR6, !UP1 ;  /* 0x0000000625068287 */ /* 0x000fe8000c800000 */
[----:B------:R-:W-:Y:S02]  /*7380*/  @!UP0 UIADD3 UR4, UPT, UPT, -UR7, UR6, URZ ;  /* 0x0000000607048290 */ /* 0x000fe4000fffe1ff */
[----:B------:R-:W-:Y:S02]  /*7390*/  @!UP0 UIADD3 UR6, UPT, UPT, UR7, -UR6, URZ ;  /* 0x8000000607068290 */ /* 0x000fe4000fffe0ff */
[----:B------:R-:W-:Y:S02]  /*73a0*/  @!UP0 UIMAD UR38, UR4, UR5, UR38 ;  /* 0x00000005042682a4 */ /* 0x000fe4000f8e0226 */
[----:B------:R-:W-:Y:S02]  /*73b0*/  @!UP0 UIMAD UR37, UR6, UR14, UR37 ;  /* 0x0000000e062582a4 */ /* 0x000fe4000f8e0225 */
[----:B------:R-:W-:Y:S09]  /*73c0*/  ULOP3.LUT UP0, URZ, UR11, 0x90, URZ, 0xc0, !UPT ;  /* 0x000000900bff7892 */ /* 0x000ff2000f80c0ff */
[----:B------:R-:W-:Y:S05]  /*73d0*/  BRA.U !UP0, `(.L_x_132) ;  /* 0x00000001087c7547 */ /* 0x000fea000b800000 */
[----:B------:R-:W2:Y:S01]  /*73e0*/  LDCU.64 UR8, c[0x4][0x80] ;  /* 0x01001000ff0877ac */ /* 0x000ea20008000a00 */
[----:B------:R-:W-:Y:S01]  /*73f0*/  MOV R2, 0x0 ;  /* 0x0000000000027802 */ /* 0x000fe20000000f00 */
[----:B------:R-:W-:Y:S02]  /*7400*/  HFMA2 R12, -RZ, RZ, 0, 5.9604644775390625e-08 ;  /* 0x00000001ff0c7431 */ /* 0x000fe400000001ff */
[----:B------:R-:W-:Y:S01]  /*7410*/  IMAD.MOV.U32 R8, RZ, RZ, 0x70 ;  /* 0x00000070ff087424 */ /* 0x000fe200078e00ff */
[----:B------:R3:W4:Y:S01]  /*7420*/  LDC.64 R14, c[0x4][R2] ;  /* 0x01000000020e7b82 */ /* 0x0007220000000a00 */
[----:B------:R-:W1:Y:S01]  /*7430*/  LDCU.64 UR6, c[0x4][0x88] ;  /* 0x01001100ff0677ac */ /* 0x000e620008000a00 */
[----:B------:R-:W-:Y:S01]  /*7440*/  IMAD.MOV.U32 R13, RZ, RZ, RZ ;  /* 0x000000ffff0d7224 */ /* 0x000fe200078e00ff */
[----:B------:R-:W1:Y:S01]  /*7450*/  LDCU.64 UR4, c[0x4][0x8] ;  /* 0x01000100ff0477ac */ /* 0x000e620008000a00 */
[----:B--2---:R-:W-:Y:S01]  /*7460*/  MOV R5, UR9 ;  /* 0x0000000900057c02 */ /* 0x004fe20008000f00 */
[----:B------:R-:W-:Y:S01]  /*7470*/  IMAD.U32 R4, RZ, RZ, UR8 ;  /* 0x00000008ff047e24 */ /* 0x000fe2000f8e00ff */
[----:B-1----:R-:W-:Y:S01]  /*7480*/  MOV R7, UR7 ;  /* 0x0000000700077c02 */ /* 0x002fe20008000f00 */
[----:B------:R-:W-:Y:S01]  /*7490*/  IMAD.U32 R6, RZ, RZ, UR6 ;  /* 0x00000006ff067e24 */ /* 0x000fe2000f8e00ff */
[----:B------:R-:W-:Y:S01]  /*74a0*/  MOV R11, UR5 ;  /* 0x00000005000b7c02 */ /* 0x000fe20008000f00 */
[----:B------:R-:W-:Y:S02]  /*74b0*/  IMAD.U32 R10, RZ, RZ, UR4 ;  /* 0x00000004ff0a7e24 */ /* 0x000fe4000f8e00ff */
[----:B------:R-:W-:Y:S07]  /*74c0*/  LEPC R20, `(.L_x_133) ;  /* 0x000000001014794e */ /* 0x000fee0000000000 */
[----:B---345:R-:W-:Y:S05]  /*74d0*/  CALL.ABS.NOINC R14 ;  /* 0x000000000e007343 */ /* 0x038fea0003c00000 */
.L_x_133:
[----:B------:R-:W1:Y:S01]  /*74e0*/  LDCU.64 UR8, c[0x4][0x80] ;  /* 0x01001000ff0877ac */ /* 0x000e620008000a00 */
[----:B------:R-:W2:Y:S01]  /*74f0*/  LDC.64 R2, c[0x4][R2] ;  /* 0x0100000002027b82 */ /* 0x000ea20000000a00 */
[----:B------:R-:W-:Y:S02]  /*7500*/  HFMA2 R12, -RZ, RZ, 0, 5.9604644775390625e-08 ;  /* 0x00000001ff0c7431 */ /* 0x000fe400000001ff */
[----:B------:R-:W-:Y:S02]  /*7510*/  IMAD.MOV.U32 R8, RZ, RZ, 0x70 ;  /* 0x00000070ff087424 */ /* 0x000fe400078e00ff */
[----:B------:R-:W-:Y:S01]  /*7520*/  IMAD.MOV.U32 R13, RZ, RZ, RZ ;  /* 0x000000ffff0d7224 */ /* 0x000fe200078e00ff */
[----:B------:R-:W3:Y:S01]  /*7530*/  LDCU.64 UR6, c[0x4][0x88] ;  /* 0x01001100ff0677ac */ /* 0x000ee20008000a00 */
[----:B------:R-:W4:Y:S01]  /*7540*/  LDCU.64 UR4, c[0x4][0x8] ;  /* 0x01000100ff0477ac */ /* 0x000f220008000a00 */
[----:B-1----:R-:W-:Y:S02]  /*7550*/  MOV R4, UR8 ;  /* 0x0000000800047c02 */ /* 0x002fe40008000f00 */
[----:B------:R-:W-:Y:S02]  /*7560*/  MOV R5, UR9 ;  /* 0x0000000900057c02 */ /* 0x000fe40008000f00 */
[----:B---3--:R-:W-:Y:S01]  /*7570*/  MOV R7, UR7 ;  /* 0x0000000700077c02 */ /* 0x008fe20008000f00 */
[----:B------:R-:W-:Y:S01]  /*7580*/  IMAD.U32 R6, RZ, RZ, UR6 ;  /* 0x00000006ff067e24 */ /* 0x000fe2000f8e00ff */
[----:B----4-:R-:W-:Y:S01]  /*7590*/  MOV R11, UR5 ;  /* 0x00000005000b7c02 */ /* 0x010fe20008000f00 */
[----:B------:R-:W-:Y:S02]  /*75a0*/  IMAD.U32 R10, RZ, RZ, UR4 ;  /* 0x00000004ff0a7e24 */ /* 0x000fe4000f8e00ff */
[----:B------:R-:W-:Y:S07]  /*75b0*/  LEPC R20, `(.L_x_132) ;  /* 0x000000001014794e */ /* 0x000fee0000000000 */
[----:B--2---:R-:W-:Y:S05]  /*75c0*/  CALL.ABS.NOINC R2 ;  /* 0x0000000002007343 */ /* 0x004fea0003c00000 */
.L_x_132:
[----:B------:R-:W-:Y:S02]  /*75d0*/  R2UR UR6, R52 ;  /* 0x00000000340672ca */ /* 0x000fe400000e0000 */
[----:B------:R-:W-:Y:S02]  /*75e0*/  R2UR UR5, R49 ;  /* 0x00000000310572ca */ /* 0x000fe400000e0000 */
[----:B------:R-:W-:Y:S02]  /*75f0*/  R2UR UR4, R48 ;  /* 0x00000000300472ca */ /* 0x000fe400000e0000 */
[----:B------:R-:W-:Y:S02]  /*7600*/  ISETP.NE.U32.AND P4, PT, R42, RZ, PT ;  /* 0x000000ff2a00720c */ /* 0x000fe40003f85070 */
[----:B------:R-:W-:Y:S02]  /*7610*/  ISETP.NE.U32.AND P2, PT, RZ, UR60, PT ;  /* 0x0000003cff007c0c */ /* 0x000fe4000bf45070 */
[----:B------:R-:W-:Y:S02]  /*7620*/  ISETP.NE.AND.EX P4, PT, R43, RZ, PT, P4 ;  /* 0x000000ff2b00720c */ /* 0x000fe40003f85340 */
[----:B------:R-:W-:Y:S01]  /*7630*/  ISETP.NE.AND.EX P2, PT, RZ, UR61, PT, P2 ;  /* 0x0000003dff007c0c */ /* 0x000fe2000bf45320 */
[----:B------:R-:W-:Y:S02]  /*7640*/  UISETP.NE.AND UP2, UPT, UR6, URZ, UPT ;  /* 0x000000ff0600728c */ /* 0x000fe4000bf45270 */
[----:B------:R-:W-:Y:S04]  /*7650*/  UISETP.NE.U32.AND UP0, UPT, UR5, URZ, UPT ;  /* 0x000000ff0500728c */ /* 0x000fe8000bf05070 */
[----:B------:R-:W-:Y:S01]  /*7660*/  UISETP.NE.AND.EX UP1, UPT, UR4, URZ, UPT, UP0 ;  /* 0x000000ff0400728c */ /* 0x000fe2000bf25300 */
[----:B------:R-:W-:Y:S01]  /*7670*/  PLOP3.LUT P1, PT, PT, PT, UP2, 0x80, 0x8 ;  /* 0x000000000008781c */ /* 0x000fe20003f2f028 */
[----:B------:R-:W-:Y:S03]  /*7680*/  UPLOP3.LUT UP0, UPT, UPT, UPT, UPT, 0x40, 0x4 ;  /* 0x000000000004789c */ /* 0x000fe60003f0e870 */
[----:B------:R-:W-:Y:S06]  /*7690*/  @UP2 UPLOP3.LUT UP0, UPT, UPT, UPT, UP1, 0x80, 0x8 ;  /* 0x000000000008289c */ /* 0x000fec0003f0f010 */
[----:B------:R-:W-:Y:S01]  /*76a0*/  PLOP3.LUT P0, PT, PT, PT, UP0, 0x80, 0x8 ;  /* 0x000000000008781c */ /* 0x000fe20003f0f008 */
[----:B------:R-:W-:Y:S01]  /*76b0*/  @!UPT UIADD3 URZ, UPT, UPT, URZ, URZ, URZ ;  /* 0x000000fffffff290 */ /* 0x000fe2000fffe0ff */
[----:B------:R-:W-:Y:S11]  /*76c0*/  BRA.U !UP1, `(.L_x_134) ;  /* 0x0000000109407547 */ /* 0x000ff6000b800000 */
[----:B------:R-:W-:Y:S01]  /*76d0*/  UISETP.NE.U32.AND UP0, UPT, UR60, URZ, UPT ;  /* 0x000000ff3c00728c */ /* 0x000fe2000bf05070 */
[----:B------:R-:W-:Y:S01]  /*76e0*/  R2UR UR6, R49 ;  /* 0x00000000310672ca */ /* 0x000fe200000e0000 */
[----:B------:R-:W2:Y:S01]  /*76f0*/  LDCU.64 UR8, c[0x0][0x358] ;  /* 0x00006b00ff0877ac */ /* 0x000ea20008000a00 */
[----:B------:R-:W-:Y:S02]  /*7700*/  HFMA2 R46, -RZ, RZ, 0, 5.9604644775390625e-08 ;  /* 0x00000001ff2e7431 */ /* 0x000fe400000001ff */
[----:B-1----:R-:W-:Y:S01]  /*7710*/  IMAD.MOV.U32 R0, RZ, RZ, 0x1 ;  /* 0x00000001ff007424 */ /* 0x002fe200078e00ff */
[----:B------:R-:W-:Y:S06]  /*7720*/  UISETP.NE.AND.EX UP0, UPT, UR61, URZ, UPT, UP0 ;  /* 0x000000ff3d00728c */ /* 0x000fec000bf05300 */
[----:B------:R-:W-:Y:S05]  /*7730*/  PLOP3.LUT P3, PT, PT, PT, UP0, 0x80, 0x8 ;  /* 0x000000000008781c */ /* 0x000fea0003f6f008 */
[----:B------:R-:W1:Y:S01]  /*7740*/  @UP0 LDCU.64 UR4, c[0x0][0x888] ;  /* 0x00011100ff0407ac */ /* 0x000e620008000a00 */
[----:B------:R-:W-:Y:S07]  /*7750*/  @UP0 UIMAD UR6, UR36, UR6, URZ ;  /* 0x00000006240602a4 */ /* 0x000fee000f8e02ff */
[----:B------:R-:W-:Y:S01]  /*7760*/  @!P3 PRMT R46, R0, 0x7610, R46 ;  /* 0x00007610002eb816 */ /* 0x000fe2000000002e */
[----:B-1----:R-:W-:Y:S06]  /*7770*/  @UP0 UIMAD.WIDE UR4, UR6, 0x4, UR4 ;  /* 0x00000004060408a5 */ /* 0x002fec000f8e0204 */
[----:B-----5:R-:W-:Y:S02]  /*7780*/  IMAD.U32 R26, RZ, RZ, UR4 ;  /* 0x00000004ff1a7e24 */ /* 0x020fe4000f8e00ff */
[----:B------:R-:W-:Y:S03]  /*7790*/  IMAD.U32 R27, RZ, RZ, UR5 ;  /* 0x00000005ff1b7e24 */ /* 0x000fe6000f8e00ff */
[----:B------:R-:W1:Y:S02]  /*77a0*/  @!UP0 LDCU UR4, c[0x0][0x880] ;  /* 0x00011000ff0487ac */ /* 0x000e640008000800 */
[----:B--2---:R2:W5:Y:S02]  /*77b0*/  @P3 LDG.E R26, desc[UR8][R26.64] ;  /* 0x000000081a1a3981 */ /* 0x004564000c1e1900 */
[----:B-12---:R-:W-:Y:S02]  /*77c0*/  @!P3 MOV R26, UR4 ;  /* 0x00000004001abc02 */ /* 0x006fe40008000f00 */
.L_x_134:
[----:B------:R-:W-:Y:S05]  /*77d0*/  @!P4 BRA `(.L_x_135) ;  /* 0x000000000024c947 */ /* 0x000fea0003800000 */
[----:B------:R-:W-:Y:S01]  /*77e0*/  ISETP.NE.U32.AND P3, PT, R40, RZ, PT ;  /* 0x000000ff2800720c */ /* 0x000fe20003f65070 */
[----:B------:R-:W2:Y:S03]  /*77f0*/  LDCU.64 UR4, c[0x0][0x358] ;  /* 0x00006b00ff0477ac */ /* 0x000ea60008000a00 */
[----:B------:R-:W-:Y:S11]  /*7800*/  ISETP.NE.AND.EX P3, PT, R41, RZ, PT, P3 ;  /* 0x000000ff2900720c */ /* 0x000ff60003f65330 */
[----:B------:R-:W-:Y:S02]  /*7810*/  @!UPT UIADD3 URZ, UPT, UPT, URZ, URZ, URZ ;  /* 0x000000fffffff290 */ /* 0x000fe4000fffe0ff */
[----:B------:R-:W3:Y:S01]  /*7820*/  @P3 LDC.64 R2, c[0x0][0x8a8] ;  /* 0x00022a00ff023b82 */ /* 0x000ee20000000a00 */
[----:B-1----:R-:W-:Y:S04]  /*7830*/  @P3 IMAD R0, R42, UR36, RZ ;  /* 0x000000242a003c24 */ /* 0x002fe8000f8e02ff */
[----:B---3--:R-:W-:Y:S05]  /*7840*/  @P3 IMAD.WIDE R2, R0, 0x4, R2 ;  /* 0x0000000400023825 */ /* 0x008fea00078e0202 */
[----:B--2--5:R2:W5:Y:S02]  /*7850*/  @P3 LDG.E R24, desc[UR4][R2.64] ;  /* 0x0000000402183981 */ /* 0x024564000c1e1900 */
[----:B--2---:R-:W3:Y:S02]  /*7860*/  @!P3 LDC R24, c[0x0][0x8a0] ;  /* 0x00022800ff18bb82 */ /* 0x004ee40000000800 */
.L_x_135:
[----:B-----5:R-:W-:Y:S01]  /*7870*/  FSETP.NEU.AND P3, PT, R26, RZ, PT ;  /* 0x000000ff1a00720b */ /* 0x020fe20003f6d000 */
[----:B------:R-:W-:Y:S01]  /*7880*/  ULOP3.LUT UR4, UR54, 0x1, URZ, 0x3c, !UPT ;  /* 0x0000000136047892 */ /* 0x000fe2000f8e3cff */
[----:B------:R-:W-:Y:S01]  /*7890*/  SEL R4, RZ, 0xffffffff, P2 ;  /* 0xffffffffff047807 */ /* 0x000fe20001000000 */
[----:B------:R-:W-:Y:S01]  /*78a0*/  IMAD.U32 R62, RZ, RZ, UR47 ;  /* 0x0000002fff3e7e24 */ /* 0x000fe2000f8e00ff */
[----:B------:R-:W-:Y:S01]  /*78b0*/  @P1 LOP3.LUT P2, RZ, R46, 0xff, RZ, 0xc0, !PT ;  /* 0x000000ff2eff1812 */ /* 0x000fe2000784c0ff */
[----:B------:R-:W-:Y:S01]  /*78c0*/  IMAD.SHL.U32 R64, R44, 0x2, RZ ;  /* 0x000000022c407824 */ /* 0x000fe200078e00ff */
[----:B-1----:R-:W-:Y:S01]  /*78d0*/  @P1 SEL R0, RZ, 0xffffffff, P3 ;  /* 0xffffffffff001807 */ /* 0x002fe20001800000 */
[----:B------:R-:W-:Y:S01]  /*78e0*/  IMAD.U32 R66, RZ, RZ, UR4 ;  /* 0x00000004ff427e24 */ /* 0x000fe2000f8e00ff */
[----:B------:R-:W-:Y:S01]  /*78f0*/  LEA R53, R22, UR45, 0x3 ;  /* 0x0000002d16357c11 */ /* 0x000fe2000f8e18ff */
[----:B------:R-:W-:Y:S01]  /*7900*/  IMAD.SHL.U32 R62, R62, 0x1000, RZ ;  /* 0x000010003e3e7824 */ /* 0x000fe200078e00ff */
[----:B------:R-:W-:Y:S01]  /*7910*/  @P0 SEL R0, R4, R0, !P2 ;  /* 0x0000000004000207 */ /* 0x000fe20005000000 */
[----:B------:R-:W-:Y:S01]  /*7920*/  BSSY B1, `(.L_x_136) ;  /* 0x0000035000017945 */ /* 0x000fe20003800000 */
[----:B------:R-:W-:Y:S01]  /*7930*/  PLOP3.LUT P2, PT, PT, PT, UP1, 0x80, 0x8 ;  /* 0x000000000008781c */ /* 0x000fe20003f4f018 */
[----:B------:R-:W-:Y:S01]  /*7940*/  IMAD.MOV.U32 R65, RZ, RZ, 0x1 ;  /* 0x00000001ff417424 */ /* 0x000fe200078e00ff */
[----:B------:R-:W-:Y:S01]  /*7950*/  @P1 LOP3.LUT R0, R0, 0x1, RZ, 0xc0, !PT ;  /* 0x0000000100001812 */ /* 0x000fe200078ec0ff */
[----:B------:R-:W-:Y:S01]  /*7960*/  IMAD R25, R22, 0x20, R23 ;  /* 0x0000002016197824 */ /* 0x000fe200078e0217 */
[----:B------:R-:W-:Y:S01]  /*7970*/  LOP3.LUT P4, R54, R46, 0xff, RZ, 0xc0, !PT ;  /* 0x000000ff2e367812 */ /* 0x000fe2000788c0ff */
[----:B------:R-:W-:Y:S01]  /*7980*/  IMAD.U32 R63, RZ, RZ, UR47 ;  /* 0x0000002fff3f7e24 */ /* 0x000fe2000f8e00ff */
[----:B------:R-:W-:Y:S01]  /*7990*/  ISETP.NE.U32.OR P6, PT, R0, 0x1, !P1 ;  /* 0x000000010000780c */ /* 0x000fe20004fc5470 */
[----:B------:R-:W-:Y:S01]  /*79a0*/  IMAD.U32 R0, RZ, RZ, UR47 ;  /* 0x0000002fff007e24 */ /* 0x000fe2000f8e00ff */
[----:B------:R-:W-:Y:S02]  /*79b0*/  SEL R3, RZ, 0xffffffff, P3 ;  /* 0xffffffffff037807 */ /* 0x000fe40001800000 */
[----:B------:R-:W-:Y:S02]  /*79c0*/  CS2R R38, SRZ ;  /* 0x0000000000267805 */ /* 0x000fe4000001ff00 */
[----:B------:R-:W-:Y:S02]  /*79d0*/  P2R R60, PR, RZ, 0x40 ;  /* 0x00000040ff3c7803 */ /* 0x000fe40000000000 */
[----:B------:R-:W-:Y:S02]  /*79e0*/  CS2R R36, SRZ ;  /* 0x0000000000247805 */ /* 0x000fe4000001ff00 */
[----:B------:R-:W-:Y:S02]  /*79f0*/  LEA R0, R0, UR45, 0x3 ;  /* 0x0000002d00007c11 */ /* 0x000fe4000f8e18ff */
[----:B------:R-:W-:Y:S02]  /*7a00*/  CS2R R30, SRZ ;  /* 0x00000000001e7805 */ /* 0x000fe4000001ff00 */
[----:B------:R-:W-:Y:S02]  /*7a10*/  @P2 SEL R3, R4, R3, !P4 ;  /* 0x0000000304032207 */ /* 0x000fe40006000000 */
[----:B------:R-:W-:Y:S02]  /*7a20*/  CS2R R28, SRZ ;  /* 0x00000000001c7805 */ /* 0x000fe4000001ff00 */
[----:B------:R-:W-:Y:S02]  /*7a30*/  IADD3 R27, PT, PT, R62, UR45, R64 ;  /* 0x0000002d3e1b7c10 */ /* 0x000fe4000fffe040 */
[----:B------:R-:W-:Y:S02]  /*7a40*/  LOP3.LUT R3, R3, 0x1, RZ, 0xc0, !PT ;  /* 0x0000000103037812 */ /* 0x000fe400078ec0ff */
[----:B------:R-:W-:Y:S02]  /*7a50*/  @P6 SHF.L.U32 R2, R66, 0x1f, RZ ;  /* 0x0000001f42026819 */ /* 0x000fe400000006ff */
[----:B------:R-:W-:Y:S02]  /*7a60*/  ISETP.NE.U32.AND P5, PT, R3, 0x1, PT ;  /* 0x000000010300780c */ /* 0x000fe40003fa5070 */
[----:B------:R1:W2:Y:S02]  /*7a70*/  @P6 SYNCS.PHASECHK.TRANS64.TRYWAIT P1, [R0+URZ+0x230], R2 ;  /* 0x00023002000065a7 */ /* 0x0002a400080211ff */
[----:B------:R-:W-:Y:S02]  /*7a80*/  P2R R67, PR, RZ, 0x20 ;  /* 0x00000020ff437803 */ /* 0x000fe40000000000 */
[----:B-1----:R-:W-:Y:S04]  /*7a90*/  SHF.L.U32 R2, R57, 0x1f, RZ ;  /* 0x0000001f39027819 */ /* 0x002fe800000006ff */
[----:B------:R1:W4:Y:S01]  /*7aa0*/  SYNCS.PHASECHK.TRANS64.TRYWAIT P0, [R53+URZ+0x290], R2 ;  /* 0x00029002350075a7 */ /* 0x00032200080011ff */
[----:B--2---:R-:W-:Y:S01]  /*7ab0*/  @P6 SEL R65, RZ, 0x1, !P1 ;  /* 0x00000001ff416807 */ /* 0x004fe20004800000 */
[----:B-1----:R-:W-:Y:S06]  /*7ac0*/  @!P6 BRA `(.L_x_137) ;  /* 0x000000000068e947 */ /* 0x002fec0003800000 */
[----:B------:R-:W-:Y:S01]  /*7ad0*/  LOP3.LUT P6, RZ, R45, 0x40, RZ, 0xc0, !PT ;  /* 0x000000402dff7812 */ /* 0x000fe200078cc0ff */
[----:B------:R-:W-:Y:S01]  /*7ae0*/  VIADD R3, R27, 0x400 ;  /* 0x000004001b037836 */ /* 0x000fe20000000000 */
[----:B------:R-:W-:Y:S01]  /*7af0*/  ISETP.NE.AND P2, PT, R65, RZ, PT ;  /* 0x000000ff4100720c */ /* 0x000fe20003f45270 */
[----:B------:R-:W-:Y:S01]  /*7b00*/  BSSY B0, `(.L_x_138) ;  /* 0x000000d000007945 */ /* 0x000fe20003800000 */
[----:B------:R-:W-:Y:S01]  /*7b10*/  PLOP3.LUT P1, PT, PT, PT, PT, 0x8, 0x80 ;  /* 0x000000000080781c */ /* 0x000fe20003f2e170 */
[----:B------:R-:W-:Y:S01]  /*7b20*/  @P5 VIADD R4, R27, 0x410 ;  /* 0x000004101b045836 */ /* 0x000fe20000000000 */
[----:B------:R-:W-:Y:S02]  /*7b30*/  @P5 PLOP3.LUT P1, PT, P6, PT, PT, 0x80, 0x8 ;  /* 0x000000000008581c */ /* 0x000fe4000372f070 */
[----:B------:R-:W-:Y:S02]  /*7b40*/  CS2R R38, SRZ ;  /* 0x0000000000267805 */ /* 0x000fe4000001ff00 */
[----:B------:R-:W-:Y:S02]  /*7b50*/  CS2R R36, SRZ ;  /* 0x0000000000247805 */ /* 0x000fe4000001ff00 */
[----:B------:R-:W-:Y:S02]  /*7b60*/  CS2R R30, SRZ ;  /* 0x00000000001e7805 */ /* 0x000fe4000001ff00 */
[----:B------:R-:W-:Y:S05]  /*7b70*/  CS2R R28, SRZ ;  /* 0x00000000001c7805 */ /* 0x000fea000001ff00 */
[----:B------:R-:W-:Y:S01]  /*7b80*/  @P1 VIADD R4, R3, 0xfffffff0 ;  /* 0xfffffff003041836 */ /* 0x000fe20000000000 */
[----:B------:R-:W-:Y:S06]  /*7b90*/  @P2 BRA `(.L_x_139) ;  /* 0x00000000000c2947 */ /* 0x000fec0003800000 */
[----:B------:R-:W-:Y:S04]  /*7ba0*/  SHF.L.U32 R3, R66, 0x1f, RZ ;  /* 0x0000001f42037819 */ /* 0x000fe800000006ff */
[----:B------:R-:W1:Y:S02]  /*7bb0*/  SYNCS.PHASECHK.TRANS64.TRYWAIT P1, [R0+URZ+0x230], R3 ;  /* 0x00023003000075a7 */ /* 0x000e6400080211ff */
[----:B-1----:R-:W-:Y:S05]  /*7bc0*/  @!P1 BRA `(.L_x_140) ;  /* 0x0000002800f09947 */ /* 0x002fea0003800000 */
.L_x_139:
[----:B------:R-:W-:Y:S05]  /*7bd0*/  BSYNC B0 ;  /* 0x0000000000007941 */ /* 0x000fea0003800000 */
.L_x_138:
[----:B------:R-:W-:Y:S01]  /*7be0*/  UIADD3 UR4, UPT, UPT, UR47, 0x1, URZ ;  /* 0x000000012f047890 */ /* 0x000fe2000fffe0ff */
[----:B------:R-:W-:Y:S03]  /*7bf0*/  ISETP.NE.AND P1, PT, R67, RZ, PT ;  /* 0x000000ff4300720c */ /* 0x000fe60003f25270 */
[----:B------:R-:W-:Y:S04]  /*7c00*/  UISETP.NE.AND UP0, UPT, UR4, 0x3, UPT ;  /* 0x000000030400788c */ /* 0x000fe8000bf05270 */
[----:B------:R-:W-:Y:S02]  /*7c10*/  USEL UR5, URZ, 0x1, UP0 ;  /* 0x00000001ff057887 */ /* 0x000fe40008000000 */
[----:B------:R-:W-:Y:S04]  /*7c20*/  USEL UR4, UR4, URZ, UP0 ;  /* 0x000000ff04047287 */ /* 0x000fe80008000000 */
[----:B------:R2:W1:Y:S01]  /*7c30*/  @P1 LDS.128 R36, [R4] ;  /* 0x0000000004241984 */ /* 0x0004620000000c00 */
[----:B------:R-:W-:Y:S01]  /*7c40*/  LOP3.LUT R66, R66, UR5, RZ, 0x3c, !PT ;  /* 0x0000000542427c12 */ /* 0x000fe2000f8e3cff */
[----:B------:R-:W-:Y:S02]  /*7c50*/  IMAD.U32 R63, RZ, RZ, UR4 ;  /* 0x00000004ff3f7e24 */ /* 0x000fe4000f8e00ff */
[----:B------:R2:W1:Y:S04]  /*7c60*/  @P1 LDS.128 R28, [R27+0x400] ;  /* 0x000400001b1c1984 */ /* 0x0004680000000c00 */
.L_x_137:
[----:B------:R-:W-:Y:S05]  /*7c70*/  BSYNC B1 ;  /* 0x0000000000017941 */ /* 0x000fea0003800000 */
.L_x_136:
[----:B-1----:R-:W-:Y:S04]  /*7c80*/  SHF.R.U32.HI R0, RZ, 0x15, R25 ;  /* 0x00000015ff007819 */ /* 0x002fe80000011619 */
[----:B------:R-:W-:Y:S01]  /*7c90*/  LOP3.LUT P1, RZ, R0, 0x3, R47, 0x48, !PT ;  /* 0x0000000300ff7812 */ /* 0x000fe2000782482f */
[----:B------:R-:W-:Y:S01]  /*7ca0*/  @!UPT UIADD3 URZ, UPT, UPT, URZ, URZ, URZ ;  /* 0x000000fffffff290 */ /* 0x000fe2000fffe0ff */
[----:B----4-:R-:W-:Y:S11]  /*7cb0*/  @P0 BRA `(.L_x_141) ;  /* 0x0000000000080947 */ /* 0x010ff60003800000 */
[----:B------:R-:W1:Y:S02]  /*7cc0*/  SYNCS.PHASECHK.TRANS64.TRYWAIT P0, [R53+URZ+0x290], R2 ;  /* 0x00029002350075a7 */ /* 0x000e6400080011ff */
[----:B-1----:R-:W-:Y:S05]  /*7cd0*/  @!P0 BRA `(.L_x_142) ;  /* 0x0000002800c08947 */ /* 0x002fea0003800000 */
.L_x_141:
[----:B------:R-:W-:Y:S05]  /*7ce0*/  @!P1 BRA `(.L_x_143) ;  /* 0x0000000000409947 */ /* 0x000fea0003800000 */
[----:B------:R-:W4:Y:S01]  /*7cf0*/  LDCU.64 UR8, c[0x4][0x70] ;  /* 0x01000e00ff0877ac */ /* 0x000f220008000a00 */
[----:B------:R-:W-:Y:S01]  /*7d00*/  MOV R3, 0x0 ;  /* 0x0000000000037802 */ /* 0x000fe20000000f00 */
[----:B------:R-:W-:Y:S02]  /*7d10*/  HFMA2 R12, -RZ, RZ, 0, 5.9604644775390625e-08 ;  /* 0x00000001ff0c7431 */ /* 0x000fe400000001ff */
[----:B------:R-:W-:Y:S02]  /*7d20*/  IMAD.MOV.U32 R8, RZ, RZ, 0x192 ;  /* 0x00000192ff087424 */ /* 0x000fe400078e00ff */
[----:B------:R-:W-:Y:S01]  /*7d30*/  IMAD.MOV.U32 R13, RZ, RZ, RZ ;  /* 0x000000ffff0d7224 */ /* 0x000fe200078e00ff */
[----:B------:R-:W5:Y:S01]  /*7d40*/  LDCU.64 UR6, c[0x4][0x78] ;  /* 0x01000f00ff0677ac */ /* 0x000f620008000a00 */
[----:B-1----:R-:W1:Y:S01]  /*7d50*/  LDC.64 R2, c[0x4][R3] ;  /* 0x0100000003027b82 */ /* 0x002e620000000a00 */
[----:B------:R-:W3:Y:S01]  /*7d60*/  LDCU.64 UR4, c[0x4][0x10] ;  /* 0x01000200ff0477ac */ /* 0x000ee20008000a00 */
[----:B----4-:R-:W-:Y:S01]  /*7d70*/  MOV R5, UR9 ;  /* 0x0000000900057c02 */ /* 0x010fe20008000f00 */
[----:B--2---:R-:W-:Y:S01]  /*7d80*/  IMAD.U32 R4, RZ, RZ, UR8 ;  /* 0x00000008ff047e24 */ /* 0x004fe2000f8e00ff */
[----:B-----5:R-:W-:Y:S01]  /*7d90*/  MOV R7, UR7 ;  /* 0x0000000700077c02 */ /* 0x020fe20008000f00 */
[----:B------:R-:W-:Y:S01]  /*7da0*/  IMAD.U32 R6, RZ, RZ, UR6 ;  /* 0x00000006ff067e24 */ /* 0x000fe2000f8e00ff */
[----:B---3--:R-:W-:Y:S01]  /*7db0*/  MOV R11, UR5 ;  /* 0x00000005000b7c02 */ /* 0x008fe20008000f00 */
[----:B------:R-:W-:Y:S02]  /*7dc0*/  IMAD.U32 R10, RZ, RZ, UR4 ;  /* 0x00000004ff0a7e24 */ /* 0x000fe4000f8e00ff */
[----:B------:R-:W-:Y:S07]  /*7dd0*/  LEPC R20, `(.L_x_143) ;  /* 0x000000001014794e */ /* 0x000fee0000000000 */
[----:B-1----:R-:W-:Y:S05]  /*7de0*/  CALL.ABS.NOINC R2 ;  /* 0x0000000002007343 */ /* 0x002fea0003c00000 */
.L_x_143:
[----:B------:R-:W-:Y:S01]  /*7df0*/  SHF.L.U32 R3, R28, 0x10, RZ ;  /* 0x000000101c037819 */ /* 0x000fe200000006ff */
[----:B------:R-:W-:Y:S05]  /*7e00*/  WARPSYNC.ALL ;  /* 0x0000000000007948 */ /* 0x000fea0003800000 */
[----:B------:R-:W-:Y:S01]  /*7e10*/  R2UR UR4, R25 ;  /* 0x00000000190472ca */ /* 0x000fe200000e0000 */
[----:B------:R-:W-:Y:S01]  /*7e20*/  BSSY.RECONVERGENT B0, `(.L_x_144) ;  /* 0x0000056000007945 */ /* 0x000fe20003800200 */
[C---:B------:R-:W-:Y:S02]  /*7e30*/  SHF.L.U32 R20, R29.reuse, 0x10, RZ ;  /* 0x000000101d147819 */ /* 0x040fe400000006ff */
[----:B------:R-:W-:Y:S02]  /*7e40*/  LOP3.LUT R21, R29, 0xffff0000, RZ, 0xc0, !PT ;  /* 0xffff00001d157812 */ /* 0x000fe400078ec0ff */
[----:B------:R-:W-:Y:S02]  /*7e50*/  MOV R61, 0x10 ;  /* 0x00000010003d7802 */ /* 0x000fe40000000f00 */
[----:B------:R-:W-:Y:S02]  /*7e60*/  LOP3.LUT P6, RZ, R45, 0x40, RZ, 0xc0, !PT ;  /* 0x000000402dff7812 */ /* 0x000fe400078cc0ff */
[----:B------:R-:W-:Y:S02]  /*7e70*/  ISETP.NE.AND P0, PT, R58, RZ, PT ;  /* 0x000000ff3a00720c */ /* 0x000fe40003f05270 */
[----:B------:R-:W-:Y:S01]  /*7e80*/  SEL R61, R61, 0xfffffff0, !P6 ;  /* 0xfffffff03d3d7807 */ /* 0x000fe20007000000 */
[----:B--2---:R-:W3:Y:S02]  /*7e90*/  LDTM.x16 R4, tmem[UR4] ;  /* 0x00000004000479ee */ /* 0x004ee40008240000 */
[----:B---3--:R-:W-:Y:S01]  /*7ea0*/  FMUL R0, R24, R4 ;  /* 0x0000000418007220 */ /* 0x008fe20000400000 */
[----:B------:R-:W-:Y:S01]  /*7eb0*/  LOP3.LUT R4, R28, 0xffff0000, RZ, 0xc0, !PT ;  /* 0xffff00001c047812 */ /* 0x000fe200078ec0ff */
[C---:B-1----:R-:W-:Y:S01]  /*7ec0*/  FMUL R2, R24.reuse, R5 ;  /* 0x0000000518027220 */ /* 0x042fe20000400000 */
[----:B------:R-:W-:Y:S01]  /*7ed0*/  FMUL R7, R24, R7 ;  /* 0x0000000718077220 */ /* 0x000fe20000400000 */
[----:B------:R-:W-:Y:S01]  /*7ee0*/  FFMA R0, R26, R3, R0 ;  /* 0x000000031a007223 */ /* 0x000fe20000000000 */
[----:B------:R-:W-:Y:S01]  /*7ef0*/  FMUL R3, R24, R6 ;  /* 0x0000000618037220 */ /* 0x000fe20000400000 */
[----:B------:R-:W-:Y:S01]  /*7f00*/  FFMA R2, R26, R4, R2 ;  /* 0x000000041a027223 */ /* 0x000fe20000000002 */
[C---:B------:R-:W-:Y:S01]  /*7f10*/  FMUL R4, R24.reuse, R8 ;  /* 0x0000000818047220 */ /* 0x040fe20000400000 */
[C---:B------:R-:W-:Y:S01]  /*7f20*/  FMUL R8, R24.reuse, R12 ;  /* 0x0000000c18087220 */ /* 0x040fe20000400000 */
[----:B------:R-:W-:Y:S01]  /*7f30*/  FMUL R12, R24, R16 ;  /* 0x00000010180c7220 */ /* 0x000fe20000400000 */
[----:B------:R-:W-:Y:S01]  /*7f40*/  SHF.L.U32 R16, R30, 0x10, RZ ;  /* 0x000000101e107819 */ /* 0x000fe200000006ff */
[----:B------:R-:W-:Y:S01]  /*7f50*/  FFMA R3, R26, R20, R3 ;  /* 0x000000141a037223 */ /* 0x000fe20000000003 */
[----:B------:R-:W-:Y:S01]  /*7f60*/  F2FP.BF16.F32.PACK_AB R32, R2, R0 ;  /* 0x000000000220723e */ /* 0x000fe200000010ff */
[----:B------:R-:W-:Y:S01]  /*7f70*/  FFMA R7, R26, R21, R7 ;  /* 0x000000151a077223 */ /* 0x000fe20000000007 */
[----:B------:R-:W-:Y:S01]  /*7f80*/  LOP3.LUT R0, R30, 0xffff0000, RZ, 0xc0, !PT ;  /* 0xffff00001e007812 */ /* 0x000fe200078ec0ff */
[----:B------:R-:W-:Y:S01]  /*7f90*/  FMUL R5, R24, R9 ;  /* 0x0000000918057220 */ /* 0x000fe20000400000 */
[C---:B------:R-:W-:Y:S01]  /*7fa0*/  SHF.L.U32 R2, R31.reuse, 0x10, RZ ;  /* 0x000000101f027819 */ /* 0x040fe200000006ff */
[----:B------:R-:W-:Y:S01]  /*7fb0*/  FFMA R4, R26, R16, R4 ;  /* 0x000000101a047223 */ /* 0x000fe20000000004 */
[----:B------:R-:W-:Y:S01]  /*7fc0*/  LOP3.LUT R16, R31, 0xffff0000, RZ, 0xc0, !PT ;  /* 0xffff00001f107812 */ /* 0x000fe200078ec0ff */
[----:B------:R-:W-:Y:S01]  /*7fd0*/  FMUL R6, R24, R10 ;  /* 0x0000000a18067220 */ /* 0x000fe20000400000 */
[----:B------:R-:W-:Y:S01]  /*7fe0*/  F2FP.BF16.F32.PACK_AB R33, R7, R3 ;  /* 0x000000030721723e */ /* 0x000fe200000010ff */
[----:B------:R-:W-:Y:S01]  /*7ff0*/  FFMA R5, R26, R0, R5 ;  /* 0x000000001a057223 */ /* 0x000fe20000000005 */
[----:B------:R-:W-:Y:S01]  /*8000*/  SHF.L.U32 R0, R36, 0x10, RZ ;  /* 0x0000001024007819 */ /* 0x000fe200000006ff */
[----:B------:R-:W-:Y:S01]  /*8010*/  FMUL R11, R24, R11 ;  /* 0x0000000b180b7220 */ /* 0x000fe20000400000 */
[----:B------:R-:W-:Y:S01]  /*8020*/  FFMA R6, R26, R2, R6 ;  /* 0x000000021a067223 */ /* 0x000fe20000000006 */
[----:B------:R-:W-:Y:S01]  /*8030*/  LOP3.LUT R2, R36, 0xffff0000, RZ, 0xc0, !PT ;  /* 0xffff000024027812 */ /* 0x000fe200078ec0ff */
[----:B------:R-:W-:Y:S01]  /*8040*/  FMUL R9, R24, R13 ;  /* 0x0000000d18097220 */ /* 0x000fe20000400000 */
[C---:B------:R-:W-:Y:S01]  /*8050*/  FFMA R11, R26.reuse, R16, R11 ;  /* 0x000000101a0b7223 */ /* 0x040fe2000000000b */
[C---:B------:R-:W-:Y:S01]  /*8060*/  SHF.L.U32 R3, R37.reuse, 0x10, RZ ;  /* 0x0000001025037819 */ /* 0x040fe200000006ff */
[----:B------:R-:W-:Y:S01]  /*8070*/  FFMA R8, R26, R0, R8 ;  /* 0x000000001a087223 */ /* 0x000fe20000000008 */
[C---:B------:R-:W-:Y:S01]  /*8080*/  FMUL R10, R24.reuse, R14 ;  /* 0x0000000e180a7220 */ /* 0x040fe20000400000 */
[----:B------:R-:W-:Y:S01]  /*8090*/  LOP3.LUT R0, R37, 0xffff0000, RZ, 0xc0, !PT ;  /* 0xffff000025007812 */ /* 0x000fe200078ec0ff */
[----:B------:R-:W-:Y:S01]  /*80a0*/  FMUL R15, R24, R15 ;  /* 0x0000000f180f7220 */ /* 0x000fe20000400000 */
[C---:B------:R-:W-:Y:S01]  /*80b0*/  FFMA R9, R26.reuse, R2, R9 ;  /* 0x000000021a097223 */ /* 0x040fe20000000009 */
[----:B------:R-:W-:Y:S01]  /*80c0*/  FFMA R10, R26, R3, R10 ;  /* 0x000000031a0a7223 */ /* 0x000fe2000000000a */
[----:B------:R-:W-:Y:S01]  /*80d0*/  SHF.L.U32 R2, R38, 0x10, RZ ;  /* 0x0000001026027819 */ /* 0x000fe200000006ff */
[----:B------:R-:W-:Y:S01]  /*80e0*/  FFMA R15, R26, R0, R15 ;  /* 0x000000001a0f7223 */ /* 0x000fe2000000000f */
[----:B------:R-:W-:Y:S01]  /*80f0*/  F2FP.BF16.F32.PACK_AB R34, R5, R4 ;  /* 0x000000040522723e */ /* 0x000fe200000010ff */
[----:B------:R-:W-:Y:S01]  /*8100*/  FMUL R13, R24, R17 ;  /* 0x00000011180d7220 */ /* 0x000fe20000400000 */
[----:B------:R-:W-:Y:S01]  /*8110*/  LOP3.LUT R3, R38, 0xffff0000, RZ, 0xc0, !PT ;  /* 0xffff000026037812 */ /* 0x000fe200078ec0ff */
[C---:B------:R-:W-:Y:S01]  /*8120*/  FMUL R14, R24.reuse, R18 ;  /* 0x00000012180e7220 */ /* 0x040fe20000400000 */
[C---:B------:R-:W-:Y:S01]  /*8130*/  SHF.L.U32 R4, R39.reuse, 0x10, RZ ;  /* 0x0000001027047819 */ /* 0x040fe200000006ff */
[----:B------:R-:W-:Y:S01]  /*8140*/  FMUL R19, R24, R19 ;  /* 0x0000001318137220 */ /* 0x000fe20000400000 */
[----:B------:R-:W-:Y:S01]  /*8150*/  LOP3.LUT R0, R39, 0xffff0000, RZ, 0xc0, !PT ;  /* 0xffff000027007812 */ /* 0x000fe200078ec0ff */
[C---:B------:R-:W-:Y:S01]  /*8160*/  FFMA R12, R26.reuse, R2, R12 ;  /* 0x000000021a0c7223 */ /* 0x040fe2000000000c */
[----:B------:R-:W-:Y:S01]  /*8170*/  F2FP.BF16.F32.PACK_AB R35, R11, R6 ;  /* 0x000000060b23723e */ /* 0x000fe200000010ff */
[C---:B------:R-:W-:Y:S01]  /*8180*/  FFMA R13, R26.reuse, R3, R13 ;  /* 0x000000031a0d7223 */ /* 0x040fe2000000000d */
[C---:B------:R-:W-:Y:S01]  /*8190*/  FFMA R14, R26.reuse, R4, R14 ;  /* 0x000000041a0e7223 */ /* 0x040fe2000000000e */
[----:B------:R-:W-:Y:S01]  /*81a0*/  FFMA R19, R26, R0, R19 ;  /* 0x000000001a137223 */ /* 0x000fe20000000013 */
[----:B------:R-:W-:Y:S01]  /*81b0*/  F2FP.BF16.F32.PACK_AB R8, R9, R8 ;  /* 0x000000080908723e */ /* 0x000fe200000010ff */
[----:B------:R1:W-:Y:S01]  /*81c0*/  STS.128 [R27+0x400], R32 ;  /* 0x000400201b007388 */ /* 0x0003e20000000c00 */
[----:B------:R-:W-:Y:S02]  /*81d0*/  F2FP.BF16.F32.PACK_AB R9, R15, R10 ;  /* 0x0000000a0f09723e */ /* 0x000fe400000010ff */
[----:B------:R-:W-:Y:S02]  /*81e0*/  F2FP.BF16.F32.PACK_AB R10, R13, R12 ;  /* 0x0000000c0d0a723e */ /* 0x000fe400000010ff */
[----:B------:R-:W-:Y:S02]  /*81f0*/  F2FP.BF16.F32.PACK_AB R11, R19, R14 ;  /* 0x0000000e130b723e */ /* 0x000fe400000010ff */
[----:B------:R-:W-:Y:S05]  /*8200*/  IADD3 R0, PT, PT, R27, R61, RZ ;  /* 0x0000003d1b007210 */ /* 0x000fea0007ffe0ff */
[----:B------:R1:W-:Y:S01]  /*8210*/  STS.128 [R0+0x400], R8 ;  /* 0x0004000800007388 */ /* 0x0003e20000000c00 */
[----:B------:R-:W-:Y:S01]  /*8220*/  @!PT LDS RZ, [RZ] ;  /* 0x00000000fffff984 */ /* 0x000fe20000000800 */
[----:B------:R-:W-:Y:S01]  /*8230*/  @!PT LDS RZ, [RZ] ;  /* 0x00000000fffff984 */ /* 0x000fe20000000800 */
[----:B------:R-:W-:Y:S01]  /*8240*/  @!PT LDS RZ, [RZ] ;  /* 0x00000000fffff984 */ /* 0x000fe20000000800 */
[----:B------:R-:W-:Y:S01]  /*8250*/  @!PT LDS RZ, [RZ] ;  /* 0x00000000fffff984 */ /* 0x000fe20000000800 */
[----:B------:R2:W-:Y:S07]  /*8260*/  MEMBAR.ALL.CTA ;  /* 0x0000000000007992 */ /* 0x0005ee0000008000 */
[----:B--2---:R-:W2:Y:S02]  /*8270*/  FENCE.VIEW.ASYNC.S ;  /* 0x00000000000073c6 */ /* 0x004ea40000000000 */
[----:B--2---:R-:W-:Y:S06]  /*8280*/  BAR.SYNC.DEFER_BLOCKING 0x1, 0x80 ;  /* 0x0042000000007b1d */ /* 0x004fec0000010000 */
[----:B------:R-:W-:Y:S05]  /*8290*/  @P0 BRA `(.L_x_145) ;  /* 0x0000000000380947 */ /* 0x000fea0003800000 */
[----:B------:R-:W2:Y:S01]  /*82a0*/  LDCU.64 UR6, c[0x0][0x348] ;  /* 0x00006900ff0677ac */ /* 0x000ea20008000a00 */
[----:B------:R-:W-:Y:S01]  /*82b0*/  R2UR UR5, R62 ;  /* 0x000000003e0572ca */ /* 0x000fe200000e0000 */
[----:B------:R-:W-:Y:S01]  /*82c0*/  UMOV UR51, UR36 ;  /* 0x0000002400337c82 */ /* 0x000fe20008000000 */
[----:B------:R-:W-:Y:S01]  /*82d0*/  UIADD3 UR9, UPT, UPT, UR49, 0x20, URZ ;  /* 0x0000002031097890 */ /* 0x000fe2000fffe0ff */
[----:B------:R-:W-:Y:S01]  /*82e0*/  UMOV UR10, UR50 ;  /* 0x00000032000a7c82 */ /* 0x000fe20008000000 */
[----:B------:R-:W-:Y:S09]  /*82f0*/  UMOV UR11, UR36 ;  /* 0x00000024000b7c82 */ /* 0x000ff20008000000 */
[----:B------:R-:W-:Y:S02]  /*8300*/  UIADD3 UR5, UPT, UPT, UR45, UR5, URZ ;  /* 0x000000052d057290 */ /* 0x000fe4000fffe0ff */
[----:B--2---:R-:W-:Y:S02]  /*8310*/  UIADD3 UR4, UP0, UPT, UR6, 0x680, URZ ;  /* 0x0000068006047890 */ /* 0x004fe4000ff1e0ff */
[----:B------:R-:W-:Y:S02]  /*8320*/  UIADD3 UR48, UPT, UPT, UR5, 0x400, URZ ;  /* 0x0000040005307890 */ /* 0x000fe4000fffe0ff */
[----:B------:R-:W-:Y:S02]  /*8330*/  UIADD3 UR8, UPT, UPT, UR5, 0xc00, URZ ;  /* 0x00000c0005087890 */ /* 0x000fe4000fffe0ff */
[----:B------:R-:W-:Y:S09]  /*8340*/  UIADD3.X UR5, UPT, UPT, URZ, UR7, URZ, UP0, !UPT ;  /* 0x00000007ff057290 */ /* 0x000ff200087fe4ff */
[----:B------:R2:W-:Y:S01]  /*8350*/  UTMASTG.3D [UR48], [UR4] ;  /* 0x00000030040073b5 */ /* 0x0005e20008010000 */
[----:B------:R2:W-:Y:S02]  /*8360*/  UTMASTG.3D [UR8], [UR4] ;  /* 0x00000008040073b5 */ /* 0x0005e40008010000 */
[----:B--2---:R0:W-:Y:S02]  /*8370*/  UTMACMDFLUSH ;  /* 0x00000000000079b7 */ /* 0x0041e40000000000 */
.L_x_145:
[----:B------:R-:W-:Y:S05]  /*8380*/  BSYNC.RECONVERGENT B0 ;  /* 0x0000000000007941 */ /* 0x000fea0003800200 */
.L_x_144:
[----:B------:R-:W-:Y:S01]  /*8390*/  UIADD3 UR46, UPT, UPT, UR47, 0x1, URZ ;  /* 0x000000012f2e7890 */ /* 0x000fe2000fffe0ff */
[----:B------:R-:W-:Y:S03]  /*83a0*/  BSSY.RECONVERGENT B0, `(.L_x_146) ;  /* 0x0000005000007945 */ /* 0x000fe60003800200 */
[----:B------:R-:W-:Y:S04]  /*83b0*/  UISETP.NE.AND UP0, UPT, UR46, 0x3, UPT ;  /* 0x000000032e00788c */ /* 0x000fe8000bf05270 */
[----:B------:R-:W-:Y:S01]  /*83c0*/  USEL UR44, UR46, URZ, UP0 ;  /* 0x000000ff2e2c7287 */ /* 0x000fe20008000000 */
[----:B------:R-:W-:Y:S11]  /*83d0*/  @P0 BRA `(.L_x_147) ;  /* 0x0000000000040947 */ /* 0x000ff60003800000 */
[----:B------:R-:W-:Y:S04]  /*83e0*/  DEPBAR.LE SB0, 0x1 ;  /* 0x000080400000791a */ /* 0x000fe80000000000 */
.L_x_147:
[----:B------:R-:W-:Y:S05]  /*83f0*/  BSYNC.RECONVERGENT B0 ;  /* 0x0000000000007941 */ /* 0x000fea0003800200 */
.L_x_146:
[----:B------:R-:W-:Y:S01]  /*8400*/  BAR.SYNC.DEFER_BLOCKING 0x1, 0x80 ;  /* 0x0042000000007b1d */ /* 0x000fe20000010000 */
[----:B------:R-:W-:Y:S01]  /*8410*/  ISETP.NE.AND P1, PT, R60, RZ, PT ;  /* 0x000000ff3c00720c */ /* 0x000fe20003f25270 */
[----:B------:R-:W-:Y:S01]  /*8420*/  UISETP.NE.AND UP0, UPT, UR53, URZ, UPT ;  /* 0x000000ff3500728c */ /* 0x000fe2000bf05270 */
[----:B------:R-:W-:Y:S11]  /*8430*/  LEA R3, R63, UR45, 0x3 ;  /* 0x0000002d3f037c11 */ /* 0x000ff6000f8e18ff */
[----:B------:R-:W-:Y:S01]  /*8440*/  @P1 SHF.L.U32 R4, R66, 0x1f, RZ ;  /* 0x0000001f42041819 */ /* 0x000fe200000006ff */
[----:B------:R-:W-:Y:S06]  /*8450*/  BRA.U !UP0, `(.L_x_148) ;  /* 0x0000000108247547 */ /* 0x000fec000b800000 */
[----:B-1----:R-:W1:Y:S01]  /*8460*/  S2R R0, SR_CgaCtaId ;  /* 0x0000000000007919 */ /* 0x002e620000008800 */
[----:B------:R-:W-:Y:S01]  /*8470*/  IMAD.U32 R2, RZ, RZ, UR52 ;  /* 0x00000034ff027e24 */ /* 0x000fe2000f8e00ff */
[----:B------:R-:W-:Y:S04]  /*8480*/  UIADD3 UR4, UPT, UPT, UR52, 0x1, URZ ;  /* 0x0000000134047890 */ /* 0x000fe8000fffe0ff */
[----:B------:R-:W-:Y:S01]  /*8490*/  @P1 LEA R2, R2, UR45, 0x3 ;  /* 0x0000002d02021c11 */ /* 0x000fe2000f8e18ff */
[----:B------:R-:W-:Y:S04]  /*84a0*/  UISETP.NE.AND UP0, UPT, UR4, 0x3, UPT ;  /* 0x000000030400788c */ /* 0x000fe8000bf05270 */
[----:B------:R-:W-:Y:S01]  /*84b0*/  @P1 VIADD R2, R2, 0x248 ;  /* 0x0000024802021836 */ /* 0x000fe20000000000 */
[----:B------:R-:W-:Y:S04]  /*84c0*/  USEL UR52, UR4, URZ, UP0 ;  /* 0x000000ff04347287 */ /* 0x000fe80008000000 */
[----:B-1----:R-:W-:Y:S04]  /*84d0*/  @P1 PRMT R0, R0, 0x654, R2 ;  /* 0x0000065400001816 */ /* 0x002fe80000000002 */
[----:B------:R2:W-:Y:S04]  /*84e0*/  @P1 SYNCS.ARRIVE.TRANS64.RED.A1T0 RZ, [R0+URZ], RZ ;  /* 0x000000ff00ff19a7 */ /* 0x0005e800081004ff */
.L_x_148:
[----:B------:R-:W3:Y:S01]  /*84f0*/  @P1 SYNCS.PHASECHK.TRANS64.TRYWAIT P0, [R3+URZ+0x230], R4 ;  /* 0x00023004030015a7 */ /* 0x000ee200080011ff */
[----:B------:R-:W-:Y:S01]  /*8500*/  BSSY B1, `(.L_x_149) ;  /* 0x0000012000017945 */ /* 0x000fe20003800000 */
[----:B---3--:R-:W-:Y:S03]  /*8510*/  @P1 SEL R65, RZ, 0x1, !P0 ;  /* 0x00000001ff411807 */ /* 0x008fe60004000000 */
[----:B------:R-:W-:Y:S05]  /*8520*/  @!P1 BRA `(.L_x_150) ;  /* 0x00000000003c9947 */ /* 0x000fea0003800000 */
[----:B------:R-:W-:Y:S01]  /*8530*/  ISETP.NE.AND P1, PT, R67, RZ, PT ;  /* 0x000000ff4300720c */ /* 0x000fe20003f25270 */
[----:B------:R-:W-:Y:S01]  /*8540*/  BSSY B0, `(.L_x_151) ;  /* 0x0000009000007945 */ /* 0x000fe20003800000 */
[----:B------:R-:W-:Y:S11]  /*8550*/  ISETP.NE.AND P0, PT, R65, RZ, PT ;  /* 0x000000ff4100720c */ /* 0x000ff60003f05270 */
[----:B------:R-:W-:Y:S05]  /*8560*/  @P1 IMAD R63, R63, 0x1000, R64 ;  /* 0x000010003f3f1824 */ /* 0x000fea00078e0240 */
[----:B-12---:R-:W-:Y:S05]  /*8570*/  @P1 IADD3 R0, PT, PT, R63, UR45, RZ ;  /* 0x0000002d3f001c10 */ /* 0x006fea000fffe0ff */
[----:B------:R-:W-:Y:S01]  /*8580*/  @P1 IMAD.IADD R0, R61, 0x1, R0 ;  /* 0x000000013d001824 */ /* 0x000fe200078e0200 */
[----:B------:R-:W-:Y:S06]  /*8590*/  @P0 BRA `(.L_x_152) ;  /* 0x00000000000c0947 */ /* 0x000fec0003800000 */
[----:B------:R-:W-:Y:S04]  /*85a0*/  SHF.L.U32 R66, R66, 0x1f, RZ ;  /* 0x0000001f42427819 */ /* 0x000fe800000006ff */
[----:B------:R-:W1:Y:S02]  /*85b0*/  SYNCS.PHASECHK.TRANS64.TRYWAIT P0, [R3+URZ+0x230], R66 ;  /* 0x00023042030075a7 */ /* 0x000e6400080011ff */
[----:B-1----:R-:W-:Y:S05]  /*85c0*/  @!P0 BRA `(.L_x_153) ;  /* 0x0000002000988947 */ /* 0x002fea0003800000 */
.L_x_152:
[----:B------:R-:W-:Y:S05]  /*85d0*/  BSYNC B0 ;  /* 0x0000000000007941 */ /* 0x000fea0003800000 */
.L_x_151:
[----:B------:R-:W-:Y:S11]  /*85e0*/  ISETP.NE.AND P0, PT, R67, RZ, PT ;  /* 0x000000ff4300720c */ /* 0x000ff60003f05270 */
[----:B------:R-:W-:Y:S02]  /*85f0*/  @!UPT UIADD3 URZ, UPT, UPT, URZ, URZ, URZ ;  /* 0x000000fffffff290 */ /* 0x000fe4000fffe0ff */
[----:B------:R3:W4:Y:S04]  /*8600*/  @P0 LDS.128 R28, [R63+UR45+0x400] ;  /* 0x0004002d3f1c0984 */ /* 0x0007280008000c00 */
[----:B------:R3:W2:Y:S02]  /*8610*/  @P0 LDS.128 R36, [R0+0x400] ;  /* 0x0004000000240984 */ /* 0x0006a40000000c00 */
.L_x_150:
[----:B------:R-:W-:Y:S05]  /*8620*/  BSYNC B1 ;  /* 0x0000000000017941 */ /* 0x000fea0003800000 */
.L_x_149:
[----:B-123--:R-:W-:Y:S05]  /*8630*/  VIADD R0, R25, 0x10 ;  /* 0x0000001019007836 */ /* 0x00efea0000000000 */
[----:B------:R-:W-:Y:S04]  /*8640*/  SHF.R.U32.HI R0, RZ, 0x15, R0 ;  /* 0x00000015ff007819 */ /* 0x000fe80000011600 */
[----:B------:R-:W-:Y:S11]  /*8650*/  LOP3.LUT P0, RZ, R0, 0x3, R47, 0x48, !PT ;  /* 0x0000000300ff7812 */ /* 0x000ff6000780482f */
[----:B------:R-:W-:Y:S02]  /*8660*/  @!UPT UIADD3 URZ, UPT, UPT, URZ, URZ, URZ ;  /* 0x000000fffffff290 */ /* 0x000fe4000fffe0ff */
[----:B------:R-:W-:Y:S05]  /*8670*/  @!P0 BRA `(.L_x_154) ;  /* 0x0000000000408947 */ /* 0x000fea0003800000 */
[----:B------:R-:W1:Y:S01]  /*8680*/  LDCU.64 UR8, c[0x4][0x70] ;  /* 0x01000e00ff0877ac */ /* 0x000e620008000a00 */
[----:B------:R-:W-:Y:S01]  /*8690*/  MOV R3, 0x0 ;  /* 0x0000000000037802 */ /* 0x000fe20000000f00 */
[----:B------:R-:W-:Y:S02]  /*86a0*/  HFMA2 R12, -RZ, RZ, 0, 5.9604644775390625e-08 ;  /* 0x00000001ff0c7431 */ /* 0x000fe400000001ff */
[----:B------:R-:W-:Y:S02]  /*86b0*/  IMAD.MOV.U32 R8, RZ, RZ, 0x192 ;  /* 0x00000192ff087424 */ /* 0x000fe400078e00ff */
[----:B------:R-:W-:Y:S01]  /*86c0*/  IMAD.MOV.U32 R13, RZ, RZ, RZ ;  /* 0x000000ffff0d7224 */ /* 0x000fe200078e00ff */
[----:B------:R-:W2:Y:S01]  /*86d0*/  LDCU.64 UR6, c[0x4][0x78] ;  /* 0x01000f00ff0677ac */ /* 0x000ea20008000a00 */
[----:B------:R-:W3:Y:S01]  /*86e0*/  LDC.64 R2, c[0x4][R3] ;  /* 0x0100000003027b82 */ /* 0x000ee20000000a00 */
[----:B------:R-:W5:Y:S01]  /*86f0*/  LDCU.64 UR4, c[0x4][0x10] ;  /* 0x01000200ff0477ac */ /* 0x000f620008000a00 */
[----:B-1----:R-:W-:Y:S01]  /*8700*/  MOV R5, UR9 ;  /* 0x0000000900057c02 */ /* 0x002fe20008000f00 */
[----:B------:R-:W-:Y:S01]  /*8710*/  IMAD.U32 R4, RZ, RZ, UR8 ;  /* 0x00000008ff047e24 */ /* 0x000fe2000f8e00ff */
[----:B--2---:R-:W-:Y:S01]  /*8720*/  MOV R7, UR7 ;  /* 0x0000000700077c02 */ /* 0x004fe20008000f00 */
[----:B------:R-:W-:Y:S01]  /*8730*/  IMAD.U32 R6, RZ, RZ, UR6 ;  /* 0x00000006ff067e24 */ /* 0x000fe2000f8e00ff */
[----:B-----5:R-:W-:Y:S01]  /*8740*/  MOV R11, UR5 ;  /* 0x00000005000b7c02 */ /* 0x020fe20008000f00 */
[----:B------:R-:W-:Y:S02]  /*8750*/  IMAD.U32 R10, RZ, RZ, UR4 ;  /* 0x00000004ff0a7e24 */ /* 0x000fe4000f8e00ff */
[----:B------:R-:W-:Y:S07]  /*8760*/  LEPC R20, `(.L_x_154) ;  /* 0x000000001014794e */ /* 0x000fee0000000000 */
[----:B---34-:R-:W-:Y:S05]  /*8770*/  CALL.ABS.NOINC R2 ;  /* 0x0000000002007343 */ /* 0x018fea0003c00000 */
.L_x_154:
[----:B------:R-:W-:Y:S01]  /*8780*/  ISETP.NE.AND P0, PT, R58, RZ, PT ;  /* 0x000000ff3a00720c */ /* 0x000fe20003f05270 */
[----:B------:R-:W-:Y:S05]  /*8790*/  WARPSYNC.ALL ;  /* 0x0000000000007948 */ /* 0x000fea0003800000 */
[----:B------:R-:W-:Y:S01]  /*87a0*/  R2UR UR4, R25 ;  /* 0x00000000190472ca */ /* 0x000fe200000e0000 */
[----:B------:R-:W-:Y:S01]  /*87b0*/  BSSY.RECONVERGENT B0, `(.L_x_155) ;  /* 0x000005b000007945 */ /* 0x000fe20003800200 */
[C---:B----4-:R-:W-:Y:S02]  /*87c0*/  SHF.L.U32 R0, R28.reuse, 0x10, RZ ;  /* 0x000000101c007819 */ /* 0x050fe400000006ff */
[----:B------:R-:W-:Y:S02]  /*87d0*/  LOP3.LUT R2, R28, 0xffff0000, RZ, 0xc0, !PT ;  /* 0xffff00001c027812 */ /* 0x000fe400078ec0ff */
[C---:B------:R-:W-:Y:S02]  /*87e0*/  SHF.L.U32 R20, R29.reuse, 0x10, RZ ;  /* 0x000000101d147819 */ /* 0x040fe400000006ff */
[----:B------:R-:W-:Y:S02]  /*87f0*/  LOP3.LUT R21, R29, 0xffff0000, RZ, 0xc0, !PT ;  /* 0xffff00001d157812 */ /* 0x000fe400078ec0ff */
[C---:B------:R-:W-:Y:S02]  /*8800*/  SHF.L.U32 R25, R30.reuse, 0x10, RZ ;  /* 0x000000101e197819 */ /* 0x040fe400000006ff */
[----:B------:R-:W-:Y:S01]  /*8810*/  LOP3.LUT R27, R30, 0xffff0000, RZ, 0xc0, !PT ;  /* 0xffff00001e1b7812 */ /* 0x000fe200078ec0ff */
[----:B------:R-:W1:Y:S01]  /*8820*/  LDTM.x16 R4, tmem[UR4+0x10] ;  /* 0x00001004000479ee */ /* 0x000e620008240000 */
[C---:B------:R-:W-:Y:S01]  /*8830*/  SHF.L.U32 R28, R31.reuse, 0x10, RZ ;  /* 0x000000101f1c7819 */ /* 0x040fe200000006ff */
[----:B------:R-:W-:Y:S01]  /*8840*/  NOP ;  /* 0x0000000000007918 */ /* 0x000fe20000000000 */
[----:B------:R-:W-:Y:S02]  /*8850*/  LOP3.LUT R29, R31, 0xffff0000, RZ, 0xc0, !PT ;  /* 0xffff00001f1d7812 */ /* 0x000fe400078ec0ff */
[C---:B------:R-:W-:Y:S02]  /*8860*/  SHF.L.U32 R30, R36.reuse, 0x10, RZ ;  /* 0x00000010241e7819 */ /* 0x040fe400000006ff */
[----:B------:R-:W-:Y:S02]  /*8870*/  LOP3.LUT R31, R36, 0xffff0000, RZ, 0xc0, !PT ;  /* 0xffff0000241f7812 */ /* 0x000fe400078ec0ff */
[C---:B------:R-:W-:Y:S02]  /*8880*/  SHF.L.U32 R32, R37.reuse, 0x10, RZ ;  /* 0x0000001025207819 */ /* 0x040fe400000006ff */
[----:B------:R-:W-:Y:S02]  /*8890*/  LOP3.LUT R33, R37, 0xffff0000, RZ, 0xc0, !PT ;  /* 0xffff000025217812 */ /* 0x000fe400078ec0ff */
[C---:B------:R-:W-:Y:S02]  /*88a0*/  SHF.L.U32 R34, R38.reuse, 0x10, RZ ;  /* 0x0000001026227819 */ /* 0x040fe400000006ff */
[----:B------:R-:W-:Y:S02]  /*88b0*/  LOP3.LUT R35, R38, 0xffff0000, RZ, 0xc0, !PT ;  /* 0xffff000026237812 */ /* 0x000fe400078ec0ff */
[----:B------:R-:W-:Y:S02]  /*88c0*/  IADD3 R53, PT, PT, R53, 0x2b0, RZ ;  /* 0x000002b035357810 */ /* 0x000fe40007ffe0ff */
[----:B------:R-:W-:Y:S02]  /*88d0*/  SHF.L.U32 R36, R39, 0x10, RZ ;  /* 0x0000001027247819 */ /* 0x000fe400000006ff */
[----:B------:R-:W-:Y:S02]  /*88e0*/  LOP3.LUT R53, R53, 0xfefffff8, RZ, 0xc0, !PT ;  /* 0xfefffff835357812 */ /* 0x000fe400078ec0ff */
[----:B------:R-:W-:Y:S01]  /*88f0*/  LOP3.LUT R37, R39, 0xffff0000, RZ, 0xc0, !PT ;  /* 0xffff000027257812 */ /* 0x000fe200078ec0ff */
[C---:B-1----:R-:W-:Y:S01]  /*8900*/  FMUL R4, R24.reuse, R4 ;  /* 0x0000000418047220 */ /* 0x042fe20000400000 */
[----:B------:R1:W-:Y:S01]  /*8910*/  SYNCS.ARRIVE.TRANS64.RED.A1T0 RZ, [R53+URZ], RZ ;  /* 0x000000ff35ff79a7 */ /* 0x0003e200081004ff */
[C---:B------:R-:W-:Y:S01]  /*8920*/  FMUL R5, R24.reuse, R5 ;  /* 0x0000000518057220 */ /* 0x040fe20000400000 */
[----:B------:R-:W-:Y:S01]  /*8930*/  FMUL R6, R24, R6 ;  /* 0x0000000618067220 */ /* 0x000fe20000400000 */
[----:B------:R-:W-:Y:S01]  /*8940*/  FFMA R4, R26, R0, R4 ;  /* 0x000000001a047223 */ /* 0x000fe20000000004 */
[----:B------:R-:W-:Y:S01]  /*8950*/  FMUL R0, R24, R7 ;  /* 0x0000000718007220 */ /* 0x000fe20000400000 */
[C---:B------:R-:W-:Y:S01]  /*8960*/  FFMA R5, R26.reuse, R2, R5 ;  /* 0x000000021a057223 */ /* 0x040fe20000000005 */
[----:B------:R-:W-:Y:S01]  /*8970*/  FFMA R6, R26, R20, R6 ;  /* 0x000000141a067223 */ /* 0x000fe20000000006 */
[----:B------:R-:W-:Y:S01]  /*8980*/  FMUL R2, R24, R8 ;  /* 0x0000000818027220 */ /* 0x000fe20000400000 */
[----:B------:R-:W-:Y:S01]  /*8990*/  FFMA R0, R26, R21, R0 ;  /* 0x000000151a007223 */ /* 0x000fe20000000000 */
[C---:B------:R-:W-:Y:S01]  /*89a0*/  FMUL R3, R24.reuse, R9 ;  /* 0x0000000918037220 */ /* 0x040fe20000400000 */
[----:B------:R-:W-:Y:S01]  /*89b0*/  F2FP.BF16.F32.PACK_AB R4, R5, R4 ;  /* 0x000000040504723e */ /* 0x000fe200000010ff */
[C---:B------:R-:W-:Y:S01]  /*89c0*/  FMUL R7, R24.reuse, R10 ;  /* 0x0000000a18077220 */ /* 0x040fe20000400000 */
[----:B------:R-:W-:Y:S01]  /*89d0*/  FMUL R11, R24, R11 ;  /* 0x0000000b180b7220 */ /* 0x000fe20000400000 */
[----:B------:R-:W-:Y:S01]  /*89e0*/  F2FP.BF16.F32.PACK_AB R5, R0, R6 ;  /* 0x000000060005723e */ /* 0x000fe200000010ff */
[----:B------:R-:W-:Y:S01]  /*89f0*/  FFMA R2, R26, R25, R2 ;  /* 0x000000191a027223 */ /* 0x000fe20000000002 */
[----:B------:R-:W-:Y:S01]  /*8a00*/  FMUL R8, R24, R12 ;  /* 0x0000000c18087220 */ /* 0x000fe20000400000 */
[----:B------:R-:W-:Y:S01]  /*8a10*/  MOV R0, UR44 ;  /* 0x0000002c00007c02 */ /* 0x000fe20008000f00 */
[----:B------:R-:W-:Y:S01]  /*8a20*/  FFMA R3, R26, R27, R3 ;  /* 0x0000001b1a037223 */ /* 0x000fe20000000003 */
[----:B------:R-:W-:Y:S01]  /*8a30*/  FMUL R9, R24, R13 ;  /* 0x0000000d18097220 */ /* 0x000fe20000400000 */
[----:B------:R-:W-:Y:S01]  /*8a40*/  FFMA R7, R26, R28, R7 ;  /* 0x0000001c1a077223 */ /* 0x000fe20000000007 */
[----:B------:R-:W-:Y:S01]  /*8a50*/  FMUL R10, R24, R14 ;  /* 0x0000000e180a7220 */ /* 0x000fe20000400000 */
[----:B------:R-:W-:Y:S01]  /*8a60*/  FFMA R11, R26, R29, R11 ;  /* 0x0000001d1a0b7223 */ /* 0x000fe2000000000b */
[----:B------:R-:W-:Y:S01]  /*8a70*/  FMUL R15, R24, R15 ;  /* 0x0000000f180f7220 */ /* 0x000fe20000400000 */
[----:B------:R-:W-:Y:S01]  /*8a80*/  FFMA R8, R26, R30, R8 ;  /* 0x0000001e1a087223 */ /* 0x000fe20000000008 */
[----:B------:R-:W-:Y:S01]  /*8a90*/  LEA R0, R0, R44, 0xb ;  /* 0x0000002c00007211 */ /* 0x000fe200078e58ff */
[----:B------:R-:W-:Y:S01]  /*8aa0*/  FMUL R12, R24, R16 ;  /* 0x00000010180c7220 */ /* 0x000fe20000400000 */
[----:B------:R-:W-:Y:S01]  /*8ab0*/  FFMA R9, R26, R31, R9 ;  /* 0x0000001f1a097223 */ /* 0x000fe20000000009 */
[----:B------:R-:W-:Y:S01]  /*8ac0*/  FMUL R13, R24, R17 ;  /* 0x00000011180d7220 */ /* 0x000fe20000400000 */
[----:B------:R-:W-:Y:S01]  /*8ad0*/  FFMA R10, R26, R32, R10 ;  /* 0x000000201a0a7223 */ /* 0x000fe2000000000a */
[----:B------:R-:W-:Y:S01]  /*8ae0*/  FMUL R14, R24, R18 ;  /* 0x00000012180e7220 */ /* 0x000fe20000400000 */
[----:B------:R-:W-:Y:S01]  /*8af0*/  FFMA R15, R26, R33, R15 ;  /* 0x000000211a0f7223 */ /* 0x000fe2000000000f */
[----:B------:R-:W-:Y:S01]  /*8b00*/  FMUL R19, R24, R19 ;  /* 0x0000001318137220 */ /* 0x000fe20000400000 */
[----:B------:R-:W-:Y:S01]  /*8b10*/  F2FP.BF16.F32.PACK_AB R6, R3, R2 ;  /* 0x000000020306723e */ /* 0x000fe200000010ff */
[C---:B------:R-:W-:Y:S01]  /*8b20*/  FFMA R12, R26.reuse, R34, R12 ;  /* 0x000000221a0c7223 */ /* 0x040fe2000000000c */
[----:B------:R-:W-:Y:S01]  /*8b30*/  F2FP.BF16.F32.PACK_AB R7, R11, R7 ;  /* 0x000000070b07723e */ /* 0x000fe200000010ff */
[----:B------:R-:W-:Y:S01]  /*8b40*/  FFMA R13, R26, R35, R13 ;  /* 0x000000231a0d7223 */ /* 0x000fe2000000000d */
[----:B------:R-:W-:Y:S01]  /*8b50*/  LEA R0, R0, UR45, 0x1 ;  /* 0x0000002d00007c11 */ /* 0x000fe2000f8e08ff */
[C---:B------:R-:W-:Y:S01]  /*8b60*/  FFMA R14, R26.reuse, R36, R14 ;  /* 0x000000241a0e7223 */ /* 0x040fe2000000000e */
[----:B------:R-:W-:Y:S01]  /*8b70*/  FFMA R19, R26, R37, R19 ;  /* 0x000000251a137223 */ /* 0x000fe20000000013 */
[----:B------:R-:W-:Y:S02]  /*8b80*/  F2FP.BF16.F32.PACK_AB R8, R9, R8 ;  /* 0x000000080908723e */ /* 0x000fe400000010ff */
        /* <DEDUP_REMOVED lines=15> */
[----:B------:R-:W-:Y:S02]  /*8c80*/  ULEA UR5, UR44, UR45, 0xc ;  /* 0x0000002d2c057291 */ /* 0x000fe4000f8e60ff */
[----:B------:R-:W-:Y:S02]  /*8c90*/  UIADD3 UR13, UPT, UPT, UR49, 0x10, URZ ;  /* 0x00000010310d7890 */ /* 0x000fe4000fffe0ff */
[----:B------:R-:W-:Y:S02]  /*8ca0*/  UIADD3 UR12, UPT, UPT, UR5, 0x400, URZ ;  /* 0x00000400050c7890 */ /* 0x000fe4000fffe0ff */
[----:B------:R-:W-:Y:S01]  /*8cb0*/  UIADD3 UR8, UPT, UPT, UR5, 0xc00, URZ ;  /* 0x00000c0005087890 */ /* 0x000fe2000fffe0ff */
[----:B------:R-:W-:Y:S01]  /*8cc0*/  UMOV UR14, UR50 ;  /* 0x00000032000e7c82 */ /* 0x000fe20008000000 */
[----:B------:R-:W-:Y:S01]  /*8cd0*/  UMOV UR15, UR36 ;  /* 0x00000024000f7c82 */ /* 0x000fe20008000000 */
[----:B------:R-:W-:Y:S01]  /*8ce0*/  UIADD3 UR9, UPT, UPT, UR49, 0x30, URZ ;  /* 0x0000003031097890 */ /* 0x000fe2000fffe0ff */
[----:B------:R-:W-:Y:S01]  /*8cf0*/  UMOV UR10, UR50 ;  /* 0x00000032000a7c82 */ /* 0x000fe20008000000 */
[----:B------:R-:W-:Y:S01]  /*8d00*/  UMOV UR11, UR36 ;  /* 0x00000024000b7c82 */ /* 0x000fe20008000000 */
[----:B--2---:R-:W-:Y:S04]  /*8d10*/  UIADD3 UR4, UP0, UPT, UR6, 0x680, URZ ;  /* 0x0000068006047890 */ /* 0x004fe8000ff1e0ff */
[----:B------:R-:W-:Y:S09]  /*8d20*/  UIADD3.X UR5, UPT, UPT, URZ, UR7, URZ, UP0, !UPT ;  /* 0x00000007ff057290 */ /* 0x000ff200087fe4ff */
[----:B------:R2:W-:Y:S01]  /*8d30*/  UTMASTG.3D [UR12], [UR4] ;  /* 0x0000000c040073b5 */ /* 0x0005e20008010000 */
[----:B------:R2:W-:Y:S02]  /*8d40*/  UTMASTG.3D [UR8], [UR4] ;  /* 0x00000008040073b5 */ /* 0x0005e40008010000 */
[----:B--2---:R0:W-:Y:S02]  /*8d50*/  UTMACMDFLUSH ;  /* 0x00000000000079b7 */ /* 0x0041e40000000000 */
.L_x_156:
[----:B------:R-:W-:Y:S05]  /*8d60*/  BSYNC.RECONVERGENT B0 ;  /* 0x0000000000007941 */ /* 0x000fea0003800200 */
.L_x_155:
[----:B------:R-:W-:Y:S01]  /*8d70*/  UIADD3 UR4, UPT, UPT, UR44, 0x1, URZ ;  /* 0x000000012c047890 */ /* 0x000fe2000fffe0ff */
[----:B------:R-:W-:Y:S03]  /*8d80*/  BSSY.RECONVERGENT B0, `(.L_x_157) ;  /* 0x0000008000007945 */ /* 0x000fe60003800200 */
[----:B------:R-:W-:Y:S04]  /*8d90*/  UISETP.NE.AND UP0, UPT, UR4, 0x3, UPT ;  /* 0x000000030400788c */ /* 0x000fe8000bf05270 */
[----:B------:R-:W-:Y:S02]  /*8da0*/  UISETP.EQ.XOR UP1, UPT, UR46, 0x3, !UP0 ;  /* 0x000000032e00788c */ /* 0x000fe4000c722a70 */
[----:B------:R-:W-:Y:S02]  /*8db0*/  USEL UR47, UR4, URZ, UP0 ;  /* 0x000000ff042f7287 */ /* 0x000fe40008000000 */
[----:B------:R-:W-:Y:S04]  /*8dc0*/  USEL UR5, URZ, 0x1, !UP1 ;  /* 0x00000001ff057887 */ /* 0x000fe8000c800000 */
[----:B------:R-:W-:Y:S01]  /*8dd0*/  ULOP3.LUT UR54, UR54, UR5, URZ, 0x3c, !UPT ;  /* 0x0000000536367292 */ /* 0x000fe2000f8e3cff */
[----:B------:R-:W-:Y:S11]  /*8de0*/  @P0 BRA `(.L_x_158) ;  /* 0x0000000000040947 */ /* 0x000ff60003800000 */
[----:B------:R-:W-:Y:S04]  /*8df0*/  DEPBAR.LE SB0, 0x1 ;  /* 0x000080400000791a */ /* 0x000fe80000000000 */
.L_x_158:
[----:B------:R-:W-:Y:S05]  /*8e00*/  BSYNC.RECONVERGENT B0 ;  /* 0x0000000000007941 */ /* 0x000fea0003800200 */
.L_x_157:
[----:B------:R-:W-:Y:S01]  /*8e10*/  BAR.SYNC.DEFER_BLOCKING 0x1, 0x80 ;  /* 0x0042000000007b1d */ /* 0x000fe20000010000 */
[----:B------:R-:W-:Y:S01]  /*8e20*/  UISETP.NE.AND UP0, UPT, UR53, -0x2, UPT ;  /* 0xfffffffe3500788c */ /* 0x000fe2000bf05270 */
[----:B------:R-:W-:Y:S08]  /*8e30*/  IADD3 R22, PT, PT, R22, 0x1, RZ ;  /* 0x0000000116167810 */ /* 0x000ff00007ffe0ff */
[----:B------:R-:W-:Y:S05]  /*8e40*/  BRA.U !UP0, `(.L_x_159) ;  /* 0x0000000108287547 */ /* 0x000fea000b800000 */
[----:B-1----:R-:W1:Y:S01]  /*8e50*/  S2R R0, SR_CgaCtaId ;  /* 0x0000000000007919 */ /* 0x002e620000008800 */
[----:B------:R-:W-:Y:S01]  /*8e60*/  ISETP.NE.AND P0, PT, R60, RZ, PT ;  /* 0x000000ff3c00720c */ /* 0x000fe20003f05270 */
[----:B------:R-:W-:Y:S01]  /*8e70*/  IMAD.U32 R2, RZ, RZ, UR52 ;  /* 0x00000034ff027e24 */ /* 0x000fe2000f8e00ff */
[----:B------:R-:W-:Y:S04]  /*8e80*/  UIADD3 UR4, UPT, UPT, UR52, 0x1, URZ ;  /* 0x0000000134047890 */ /* 0x000fe8000fffe0ff */
[----:B------:R-:W-:Y:S04]  /*8e90*/  UISETP.NE.AND UP0, UPT, UR4, 0x3, UPT ;  /* 0x000000030400788c */ /* 0x000fe8000bf05270 */
[----:B------:R-:W-:Y:S03]  /*8ea0*/  USEL UR52, UR4, URZ, UP0 ;  /* 0x000000ff04347287 */ /* 0x000fe60008000000 */
[----:B------:R-:W-:Y:S05]  /*8eb0*/  @P0 LEA R2, R2, UR45, 0x3 ;  /* 0x0000002d02020c11 */ /* 0x000fea000f8e18ff */
[----:B------:R-:W-:Y:S05]  /*8ec0*/  @P0 VIADD R2, R2, 0x248 ;  /* 0x0000024802020836 */ /* 0x000fea0000000000 */
[----:B-1----:R-:W-:Y:S04]  /*8ed0*/  @P0 PRMT R0, R0, 0x654, R2 ;  /* 0x0000065400000816 */ /* 0x002fe80000000002 */
[----:B------:R2:W-:Y:S03]  /*8ee0*/  @P0 SYNCS.ARRIVE.TRANS64.RED.A1T0 RZ, [R0+URZ], RZ ;  /* 0x000000ff00ff09a7 */ /* 0x0005e600081004ff */
.L_x_159:
[----:B------:R-:W-:Y:S01]  /*8ef0*/  R2UR UR6, R59 ;  /* 0x000000003b0672ca */ /* 0x000fe200000e0000 */
[----:B------:R-:W-:Y:S01]  /*8f00*/  UIADD3 UR53, UPT, UPT, UR53, 0x2, URZ ;  /* 0x0000000235357890 */ /* 0x000fe2000fffe0ff */
[----:B------:R-:W-:Y:S01]  /*8f10*/  R2UR UR5, R50 ;  /* 0x00000000320572ca */ /* 0x000fe200000e0000 */
[----:B------:R-:W-:Y:S01]  /*8f20*/  UMOV UR36, UR63 ;  /* 0x0000003f00247c82 */ /* 0x000fe20008000000 */
[----:B------:R-:W-:Y:S02]  /*8f30*/  R2UR UR4, R51 ;  /* 0x00000000330472ca */ /* 0x000fe400000e0000 */
[----:B------:R-:W-:Y:S02]  /*8f40*/  ISETP.NE.AND P0, PT, R55, 0x2, PT ;  /* 0x000000023700780c */ /* 0x000fe40003f05270 */
[----:B------:R-:W-:Y:S02]  /*8f50*/  ISETP.NE.AND P1, PT, R22, 0x4, PT ;  /* 0x000000041600780c */ /* 0x000fe40003f25270 */
[----:B------:R-:W-:Y:S02]  /*8f60*/  SEL R2, RZ, 0x1, P0 ;  /* 0x00000001ff027807 */ /* 0x000fe40000000000 */
[----:B-12---:R-:W-:Y:S01]  /*8f70*/  SEL R0, RZ, 0x1, P1 ;  /* 0x00000001ff007807 */ /* 0x006fe20000800000 */
[----:B------:R-:W-:Y:S01]  /*8f80*/  UISETP.NE.AND UP0, UPT, UR6, URZ, UPT ;  /* 0x000000ff0600728c */ /* 0x000fe2000bf05270 */
[----:B------:R-:W-:Y:S01]  /*8f90*/  LOP3.LUT R56, R56, R2, RZ, 0x3c, !PT ;  /* 0x0000000238387212 */ /* 0x000fe200078e3cff */
[----:B------:R-:W-:Y:S01]  /*8fa0*/  UIADD3 UR25, UPT, UPT, UR37, UR5, URZ ;  /* 0x0000000525197290 */ /* 0x000fe2000fffe0ff */
[----:B------:R-:W-:Y:S01]  /*8fb0*/  LOP3.LUT R57, R57, R0, RZ, 0x3c, !PT ;  /* 0x0000000039397212 */ /* 0x000fe200078e3cff */
[----:B------:R-:W-:Y:S01]  /*8fc0*/  UIADD3 UR20, UPT, UPT, UR38, UR4, URZ ;  /* 0x0000000426147290 */ /* 0x000fe2000fffe0ff */
[----:B------:R-:W-:Y:S02]  /*8fd0*/  SEL R55, R55, RZ, P0 ;  /* 0x000000ff37377207 */ /* 0x000fe40000000000 */
[----:B------:R-:W-:Y:S02]  /*8fe0*/  SEL R22, R22, RZ, P1 ;  /* 0x000000ff16167207 */ /* 0x000fe40000800000 */
[----:B------:R-:W-:Y:S07]  /*8ff0*/  BRA.U UP0, `(.L_x_160) ;  /* 0xffffffdd004c7547 */ /* 0x000fee000b83ffff */
[----:B------:R-:W-:-:S13]  /*9000*/  R2UR UR4, R52 ;  /* 0x00000000340472ca */ /* 0x000fda00000e0000 */
[----:B------:R-:W-:-:S09]  /*9010*/  UISETP.NE.AND UP0, UPT, UR4, URZ, UPT ;  /* 0x000000ff0400728c */ /* 0x000fd2000bf05270 */
[----:B------:R-:W-:Y:S05]  /*9020*/  BRA.U !UP0, `(.L_x_161) ;  /* 0x0000000108487547 */ /* 0x000fea000b800000 */
[----:B------:R-:W1:Y:S02]  /*9030*/  LDCU.64 UR4, c[0x0][0x890] ;  /* 0x00011200ff0477ac */ /* 0x000e640008000a00 */
[----:B-1----:R-:W-:-:S04]  /*9040*/  UISETP.NE.U32.AND UP0, UPT, UR4, URZ, UPT ;  /* 0x000000ff0400728c */ /* 0x002fc8000bf05070 */
[----:B------:R-:W-:-:S09]  /*9050*/  UISETP.NE.AND.EX UP0, UPT, UR5, URZ, UPT, UP0 ;  /* 0x000000ff0500728c */ /* 0x000fd2000bf05300 */
[----:B------:R-:W-:Y:S05]  /*9060*/  BRA.U UP0, `(.L_x_162) ;  /* 0x00000001000c7547 */ /* 0x000fea000b800000 */
[----:B------:R-:W-:-:S13]  /*9070*/  FSETP.NEU.AND P0, PT, R26, RZ, PT ;  /* 0x000000ff1a00720b */ /* 0x000fda0003f0d000 */
[----:B------:R-:W-:Y:S05]  /*9080*/  @!P0 EXIT ;  /* 0x000000000000894d */ /* 0x000fea0003800000 */
[----:B------:R-:W-:Y:S05]  /*9090*/  BRA `(.L_x_161) ;  /* 0x00000000002c7947 */ /* 0x000fea0003800000 */
.L_x_162:
[----:B------:R-:W-:Y:S01]  /*90a0*/  ISETP.NE.AND P0, PT, R54, RZ, PT ;  /* 0x000000ff3600720c */ /* 0x000fe20003f05270 */
[----:B------:R-:W-:-:S12]  /*90b0*/  BSSY.RECONVERGENT B0, `(.L_x_161) ;  /* 0x0000009000007945 */ /* 0x000fd80003800200 */
[----:B------:R-:W-:Y:S05]  /*90c0*/  @P0 BRA `(.L_x_163) ;  /* 0x0000000000140947 */ /* 0x000fea0003800000 */
[----:B------:R-:W1:Y:S02]  /*90d0*/  LDCU.64 UR4, c[0x0][0x888] ;  /* 0x00011100ff0477ac */ /* 0x000e640008000a00 */
[----:B-1----:R-:W-:-:S04]  /*90e0*/  ISETP.NE.U32.AND P0, PT, RZ, UR4, PT ;  /* 0x00000004ff007c0c */ /* 0x002fc8000bf05070 */
[----:B------:R-:W-:-:S13]  /*90f0*/  ISETP.NE.AND.EX P0, PT, RZ, UR5, PT, P0 ;  /* 0x00000005ff007c0c */ /* 0x000fda000bf05300 */
[----:B------:R-:W-:Y:S05]  /*9100*/  @!P0 EXIT ;  /* 0x000000000000894d */ /* 0x000fea0003800000 */
[----:B------:R-:W-:Y:S05]  /*9110*/  BRA `(.L_x_164) ;  /* 0x0000000000087947 */ /* 0x000fea0003800000 */
.L_x_163:
[----:B------:R-:W-:-:S13]  /*9120*/  FSETP.NEU.AND P0, PT, R26, RZ, PT ;  /* 0x000000ff1a00720b */ /* 0x000fda0003f0d000 */
[----:B------:R-:W-:Y:S05]  /*9130*/  @!P0 EXIT ;  /* 0x000000000000894d */ /* 0x000fea0003800000 */
.L_x_164:
[----:B------:R-:W-:Y:S05]  /*9140*/  BSYNC.RECONVERGENT B0 ;  /* 0x0000000000007941 */ /* 0x000fea0003800200 */
.L_x_161:
[----:B------:R-:W1:Y:S01]  /*9150*/  S2UR UR5, SR_CgaCtaId ;  /* 0x00000000000579c3 */ /* 0x000e620000008800 */
[----:B------:R-:W-:Y:S01]  /*9160*/  ULEA UR4, UR52, UR45, 0x3 ;  /* 0x0000002d34047291 */ /* 0x000fe2000f8e18ff */
[----:B------:R-:W-:-:S04]  /*9170*/  DEPBAR.LE SB0, 0x0 ;  /* 0x000080000000791a */ /* 0x000fc80000000000 */
[----:B------:R-:W-:-:S04]  /*9180*/  UIADD3 UR4, UPT, UPT, UR4, 0x248, URZ ;  /* 0x0000024804047890 */ /* 0x000fc8000fffe0ff */
[----:B-1----:R-:W-:-:S09]  /*9190*/  UPRMT UR4, UR5, 0x654, UR4 ;  /* 0x0000065405047896 */ /* 0x002fd20008000004 */
[----:B------:R-:W-:Y:S01]  /*91a0*/  SYNCS.ARRIVE.TRANS64.RED.A1T0 RZ, [UR4], RZ ;  /* 0x000000ffffff79a7 */ /* 0x000fe20008100404 */
[----:B------:R-:W-:Y:S05]  /*91b0*/  EXIT ;  /* 0x000000000000794d */ /* 0x000fea0003800000 */
.L_x_25:
[----:B-1----:R1:W3:Y:S02]  /*91c0*/  SYNCS.PHASECHK.TRANS64.TRYWAIT P0, [R0+URZ+0x2e0], R2 ;  /* 0x0002e002000075a7 */ /* 0x0022e400080011ff */
[----:B---3--:R-:W-:Y:S05]  /*91d0*/  @!P0 NANOSLEEP.SYNCS 0x989680 ;  /* 0x009896800000895d */ /* 0x008fea0003900000 */
[----:B------:R-:W3:Y:S02]  /*91e0*/  @!P0 SYNCS.PHASECHK.TRANS64 P0, [R0+URZ+0x2e0], R2 ;  /* 0x0002e002000085a7 */ /* 0x000ee400080010ff */
[----:B---3--:R-:W-:Y:S05]  /*91f0*/  @!P0 BRA `(.L_x_25) ;  /* 0xfffffffc00f08947 */ /* 0x008fea000383ffff */
[----:B------:R-:W-:Y:S05]  /*9200*/  BRA `(.L_x_165) ;  /* 0xffffff8c00387947 */ /* 0x000fea000383ffff */
.L_x_28:
[----:B-1----:R-:W-:-:S07]  /*9210*/  MOV R0, UR33 ;  /* 0x0000002100007c02 */ /* 0x002fce0008000f00 */
.L_x_166:
[----:B-1----:R1:W3:Y:S02]  /*9220*/  SYNCS.PHASECHK.TRANS64.TRYWAIT P0, [R0+URZ+0x118], R3 ;  /* 0x00011803000075a7 */ /* 0x0022e400080011ff */
[----:B---3--:R-:W-:Y:S05]  /*9230*/  @!P0 NANOSLEEP.SYNCS 0x989680 ;  /* 0x009896800000895d */ /* 0x008fea0003900000 */
[----:B------:R-:W3:Y:S02]  /*9240*/  @!P0 SYNCS.PHASECHK.TRANS64 P0, [R0+URZ+0x118], R3 ;  /* 0x00011803000085a7 */ /* 0x000ee400080010ff */
[----:B---3--:R-:W-:Y:S05]  /*9250*/  @!P0 BRA `(.L_x_166) ;  /* 0xfffffffc00f08947 */ /* 0x008fea000383ffff */
[----:B------:R-:W-:Y:S05]  /*9260*/  BRA `(.L_x_27) ;  /* 0xffffff8c00887947 */ /* 0x000fea000383ffff */
.L_x_35:
[----:B-1----:R-:W-:-:S07]  /*9270*/  MOV R0, UR17 ;  /* 0x0000001100007c02 */ /* 0x002fce0008000f00 */
.L_x_167:
[----:B-1----:R1:W3:Y:S02]  /*9280*/  SYNCS.PHASECHK.TRANS64.TRYWAIT P0, [R0+URZ+0x118], R3 ;  /* 0x00011803000075a7 */ /* 0x0022e400080011ff */
[----:B---3--:R-:W-:Y:S05]  /*9290*/  @!P0 NANOSLEEP.SYNCS 0x989680 ;  /* 0x009896800000895d */ /* 0x008fea0003900000 */
[----:B------:R-:W3:Y:S02]  /*92a0*/  @!P0 SYNCS.PHASECHK.TRANS64 P0, [R0+URZ+0x118], R3 ;  /* 0x00011803000085a7 */ /* 0x000ee400080010ff */
[----:B---3--:R-:W-:Y:S05]  /*92b0*/  @!P0 BRA `(.L_x_167) ;  /* 0xfffffffc00f08947 */ /* 0x008fea000383ffff */
[----:B------:R-:W-:Y:S05]  /*92c0*/  BRA `(.L_x_34) ;  /* 0xffffff90004c7947 */ /* 0x000fea000383ffff */
.L_x_40:
[----:B-1----:R1:W3:Y:S02]  /*92d0*/  SYNCS.PHASECHK.TRANS64.TRYWAIT P0, [R3+URZ+0x270], R0 ;  /* 0x00027000030075a7 */ /* 0x0022e400080011ff */
[----:B---3--:R-:W-:Y:S05]  /*92e0*/  @!P0 NANOSLEEP.SYNCS 0x989680 ;  /* 0x009896800000895d */ /* 0x008fea0003900000 */
[----:B------:R-:W3:Y:S02]  /*92f0*/  @!P0 SYNCS.PHASECHK.TRANS64 P0, [R3+URZ+0x270], R0 ;  /* 0x00027000030085a7 */ /* 0x000ee400080010ff */
[----:B---3--:R-:W-:Y:S05]  /*9300*/  @!P0 BRA `(.L_x_40) ;  /* 0xfffffffc00f08947 */ /* 0x008fea000383ffff */
[----:B------:R-:W-:Y:S05]  /*9310*/  BRA `(.L_x_168) ;  /* 0xffffff9000f07947 */ /* 0x000fea000383ffff */
.L_x_44:
[----:B------:R-:W-:-:S07]  /*9320*/  MOV R0, UR4 ;  /* 0x0000000400007c02 */ /* 0x000fce0008000f00 */
.L_x_169:
[----:B-1----:R1:W3:Y:S02]  /*9330*/  SYNCS.PHASECHK.TRANS64.TRYWAIT P0, [R0+URZ], R2 ;  /* 0x00000002000075a7 */ /* 0x0022e400080011ff */
[----:B---3--:R-:W-:Y:S05]  /*9340*/  @!P0 NANOSLEEP.SYNCS 0x989680 ;  /* 0x009896800000895d */ /* 0x008fea0003900000 */
[----:B------:R-:W3:Y:S02]  /*9350*/  @!P0 SYNCS.PHASECHK.TRANS64 P0, [R0+URZ], R2 ;  /* 0x00000002000085a7 */ /* 0x000ee400080010ff */
[----:B---3--:R-:W-:Y:S05]  /*9360*/  @!P0 BRA `(.L_x_169) ;  /* 0xfffffffc00f08947 */ /* 0x008fea000383ffff */
[----:B------:R-:W-:Y:S05]  /*9370*/  BRA `(.L_x_170) ;  /* 0xffffff98009c7947 */ /* 0x000fea000383ffff */
.L_x_45:
[----:B------:R-:W-:-:S07]  /*9380*/  MOV R0, UR5 ;  /* 0x0000000500007c02 */ /* 0x000fce0008000f00 */
.L_x_171:
[----:B-1----:R1:W3:Y:S02]  /*9390*/  SYNCS.PHASECHK.TRANS64.TRYWAIT P0, [R0+URZ], R3 ;  /* 0x00000003000075a7 */ /* 0x0022e400080011ff */
[----:B---3--:R-:W-:Y:S05]  /*93a0*/  @!P0 NANOSLEEP.SYNCS 0x989680 ;  /* 0x009896800000895d */ /* 0x008fea0003900000 */
[----:B------:R-:W3:Y:S02]  /*93b0*/  @!P0 SYNCS.PHASECHK.TRANS64 P0, [R0+URZ], R3 ;  /* 0x00000003000085a7 */ /* 0x000ee400080010ff */
[----:B---3--:R-:W-:Y:S05]  /*93c0*/  @!P0 BRA `(.L_x_171) ;  /* 0xfffffffc00f08947 */ /* 0x008fea000383ffff */
[----:B------:R-:W-:Y:S05]  /*93d0*/  BRA `(.L_x_172) ;  /* 0xffffff9800a87947 */ /* 0x000fea000383ffff */
.L_x_46:
[----:B------:R-:W-:-:S07]  /*93e0*/  MOV R0, UR5 ;  /* 0x0000000500007c02 */ /* 0x000fce0008000f00 */
.L_x_173:
[----:B-1----:R1:W3:Y:S02]  /*93f0*/  SYNCS.PHASECHK.TRANS64.TRYWAIT P0, [R0+URZ], R3 ;  /* 0x00000003000075a7 */ /* 0x0022e400080011ff */
[----:B---3--:R-:W-:Y:S05]  /*9400*/  @!P0 NANOSLEEP.SYNCS 0x989680 ;  /* 0x009896800000895d */ /* 0x008fea0003900000 */
[----:B------:R-:W3:Y:S02]  /*9410*/  @!P0 SYNCS.PHASECHK.TRANS64 P0, [R0+URZ], R3 ;  /* 0x00000003000085a7 */ /* 0x000ee400080010ff */
[----:B---3--:R-:W-:Y:S05]  /*9420*/  @!P0 BRA `(.L_x_173) ;  /* 0xfffffffc00f08947 */ /* 0x008fea000383ffff */
[----:B------:R-:W-:Y:S05]  /*9430*/  BRA `(.L_x_174) ;  /* 0xffffff9800b47947 */ /* 0x000fea000383ffff */
.L_x_47:
[----:B------:R-:W-:-:S07]  /*9440*/  MOV R0, UR5 ;  /* 0x0000000500007c02 */ /* 0x000fce0008000f00 */
.L_x_175:
[----:B-1----:R1:W3:Y:S02]  /*9450*/  SYNCS.PHASECHK.TRANS64.TRYWAIT P0, [R0+URZ], R3 ;  /* 0x00000003000075a7 */ /* 0x0022e400080011ff */
[----:B---3--:R-:W-:Y:S05]  /*9460*/  @!P0 NANOSLEEP.SYNCS 0x989680 ;  /* 0x009896800000895d */ /* 0x008fea0003900000 */
[----:B------:R-:W3:Y:S02]  /*9470*/  @!P0 SYNCS.PHASECHK.TRANS64 P0, [R0+URZ], R3 ;  /* 0x00000003000085a7 */ /* 0x000ee400080010ff */
[----:B---3--:R-:W-:Y:S05]  /*9480*/  @!P0 BRA `(.L_x_175) ;  /* 0xfffffffc00f08947 */ /* 0x008fea000383ffff */
[----:B------:R-:W-:Y:S05]  /*9490*/  BRA `(.L_x_176) ;  /* 0xffffff9800c07947 */ /* 0x000fea000383ffff */
.L_x_48:
[----:B------:R-:W-:-:S07]  /*94a0*/  MOV R0, UR5 ;  /* 0x0000000500007c02 */ /* 0x000fce0008000f00 */
.L_x_177:
[----:B-1----:R1:W3:Y:S02]  /*94b0*/  SYNCS.PHASECHK.TRANS64.TRYWAIT P0, [R0+URZ], R3 ;  /* 0x00000003000075a7 */ /* 0x0022e400080011ff */
[----:B---3--:R-:W-:Y:S05]  /*94c0*/  @!P0 NANOSLEEP.SYNCS 0x989680 ;  /* 0x009896800000895d */ /* 0x008fea0003900000 */
[----:B------:R-:W3:Y:S02]  /*94d0*/  @!P0 SYNCS.PHASECHK.TRANS64 P0, [R0+URZ], R3 ;  /* 0x00000003000085a7 */ /* 0x000ee400080010ff */
[----:B---3--:R-:W-:Y:S05]  /*94e0*/  @!P0 BRA `(.L_x_177) ;  /* 0xfffffffc00f08947 */ /* 0x008fea000383ffff */
[----:B------:R-:W-:Y:S05]  /*94f0*/  BRA `(.L_x_178) ;  /* 0xffffff9800cc7947 */ /* 0x000fea000383ffff */
.L_x_49:
[----:B------:R-:W-:-:S07]  /*9500*/  MOV R0, UR5 ;  /* 0x0000000500007c02 */ /* 0x000fce0008000f00 */
.L_x_179:
[----:B-1----:R1:W3:Y:S02]  /*9510*/  SYNCS.PHASECHK.TRANS64.TRYWAIT P0, [R0+URZ], R3 ;  /* 0x00000003000075a7 */ /* 0x0022e400080011ff */
[----:B---3--:R-:W-:Y:S05]  /*9520*/  @!P0 NANOSLEEP.SYNCS 0x989680 ;  /* 0x009896800000895d */ /* 0x008fea0003900000 */
[----:B------:R-:W3:Y:S02]  /*9530*/  @!P0 SYNCS.PHASECHK.TRANS64 P0, [R0+URZ], R3 ;  /* 0x00000003000085a7 */ /* 0x000ee400080010ff */
[----:B---3--:R-:W-:Y:S05]  /*9540*/  @!P0 BRA `(.L_x_179) ;  /* 0xfffffffc00f08947 */ /* 0x008fea000383ffff */
[----:B------:R-:W-:Y:S05]  /*9550*/  BRA `(.L_x_180) ;  /* 0xffffff9800d87947 */ /* 0x000fea000383ffff */
.L_x_50:
[----:B------:R-:W-:-:S07]  /*9560*/  MOV R0, UR5 ;  /* 0x0000000500007c02 */ /* 0x000fce0008000f00 */
.L_x_181:
[----:B-1----:R1:W3:Y:S02]  /*9570*/  SYNCS.PHASECHK.TRANS64.TRYWAIT P0, [R0+URZ], R3 ;  /* 0x00000003000075a7 */ /* 0x0022e400080011ff */
[----:B---3--:R-:W-:Y:S05]  /*9580*/  @!P0 NANOSLEEP.SYNCS 0x989680 ;  /* 0x009896800000895d */ /* 0x008fea0003900000 */
[----:B------:R-:W3:Y:S02]  /*9590*/  @!P0 SYNCS.PHASECHK.TRANS64 P0, [R0+URZ], R3 ;  /* 0x00000003000085a7 */ /* 0x000ee400080010ff */
[----:B---3--:R-:W-:Y:S05]  /*95a0*/  @!P0 BRA `(.L_x_181) ;  /* 0xfffffffc00f08947 */ /* 0x008fea000383ffff */
[----:B------:R-:W-:Y:S05]  /*95b0*/  BRA `(.L_x_182) ;  /* 0xffffff9800e47947 */ /* 0x000fea000383ffff */
.L_x_51:
[----:B------:R-:W-:-:S07]  /*95c0*/  MOV R0, UR5 ;  /* 0x0000000500007c02 */ /* 0x000fce0008000f00 */
.L_x_183:
[----:B-1----:R1:W3:Y:S02]  /*95d0*/  SYNCS.PHASECHK.TRANS64.TRYWAIT P0, [R0+URZ], R3 ;  /* 0x00000003000075a7 */ /* 0x0022e400080011ff */
[----:B---3--:R-:W-:Y:S05]  /*95e0*/  @!P0 NANOSLEEP.SYNCS 0x989680 ;  /* 0x009896800000895d */ /* 0x008fea0003900000 */
[----:B------:R-:W3:Y:S02]  /*95f0*/  @!P0 SYNCS.PHASECHK.TRANS64 P0, [R0+URZ], R3 ;  /* 0x00000003000085a7 */ /* 0x000ee400080010ff */
[----:B---3--:R-:W-:Y:S05]  /*9600*/  @!P0 BRA `(.L_x_183) ;  /* 0xfffffffc00f08947 */ /* 0x008fea000383ffff */
[----:B------:R-:W-:Y:S05]  /*9610*/  BRA `(.L_x_184) ;  /* 0xffffff9800f07947 */ /* 0x000fea000383ffff */
.L_x_52:
[----:B------:R-:W-:-:S07]  /*9620*/  MOV R0, UR5 ;  /* 0x0000000500007c02 */ /* 0x000fce0008000f00 */
.L_x_185:
[----:B-1----:R1:W3:Y:S02]  /*9630*/  SYNCS.PHASECHK.TRANS64.TRYWAIT P0, [R0+URZ], R3 ;  /* 0x00000003000075a7 */ /* 0x0022e400080011ff */
[----:B---3--:R-:W-:Y:S05]  /*9640*/  @!P0 NANOSLEEP.SYNCS 0x989680 ;  /* 0x009896800000895d */ /* 0x008fea0003900000 */
[----:B------:R-:W3:Y:S02]  /*9650*/  @!P0 SYNCS.PHASECHK.TRANS64 P0, [R0+URZ], R3 ;  /* 0x00000003000085a7 */ /* 0x000ee400080010ff */
[----:B---3--:R-:W-:Y:S05]  /*9660*/  @!P0 BRA `(.L_x_185) ;  /* 0xfffffffc00f08947 */ /* 0x008fea000383ffff */
[----:B------:R-:W-:Y:S05]  /*9670*/  BRA `(.L_x_186) ;  /* 0xffffff9800fc7947 */ /* 0x000fea000383ffff */
.L_x_53:
[----:B------:R-:W-:-:S07]  /*9680*/  MOV R0, UR5 ;  /* 0x0000000500007c02 */ /* 0x000fce0008000f00 */
.L_x_187:
[----:B-1----:R1:W3:Y:S02]  /*9690*/  SYNCS.PHASECHK.TRANS64.TRYWAIT P0, [R0+URZ], R3 ;  /* 0x00000003000075a7 */ /* 0x0022e400080011ff */
[----:B---3--:R-:W-:Y:S05]  /*96a0*/  @!P0 NANOSLEEP.SYNCS 0x989680 ;  /* 0x009896800000895d */ /* 0x008fea0003900000 */
[----:B------:R-:W3:Y:S02]  /*96b0*/  @!P0 SYNCS.PHASECHK.TRANS64 P0, [R0+URZ], R3 ;  /* 0x00000003000085a7 */ /* 0x000ee400080010ff */
[----:B---3--:R-:W-:Y:S05]  /*96c0*/  @!P0 BRA `(.L_x_187) ;  /* 0xfffffffc00f08947 */ /* 0x008fea000383ffff */
[----:B------:R-:W-:Y:S05]  /*96d0*/  BRA `(.L_x_188) ;  /* 0xffffff9c00087947 */ /* 0x000fea000383ffff */
.L_x_54:
[----:B------:R-:W-:-:S07]  /*96e0*/  MOV R0, UR5 ;  /* 0x0000000500007c02 */ /* 0x000fce0008000f00 */
.L_x_189:
[----:B-1----:R1:W3:Y:S02]  /*96f0*/  SYNCS.PHASECHK.TRANS64.TRYWAIT P0, [R0+URZ], R3 ;  /* 0x00000003000075a7 */ /* 0x0022e400080011ff */
[----:B---3--:R-:W-:Y:S05]  /*9700*/  @!P0 NANOSLEEP.SYNCS 0x989680 ;  /* 0x009896800000895d */ /* 0x008fea0003900000 */
[----:B------:R-:W3:Y:S02]  /*9710*/  @!P0 SYNCS.PHASECHK.TRANS64 P0, [R0+URZ], R3 ;  /* 0x00000003000085a7 */ /* 0x000ee400080010ff */
[----:B---3--:R-:W-:Y:S05]  /*9720*/  @!P0 BRA `(.L_x_189) ;  /* 0xfffffffc00f08947 */ /* 0x008fea000383ffff */
[----:B------:R-:W-:Y:S05]  /*9730*/  BRA `(.L_x_190) ;  /* 0xffffff9c00147947 */ /* 0x000fea000383ffff */
.L_x_55:
[----:B------:R-:W-:-:S07]  /*9740*/  MOV R0, UR5 ;  /* 0x0000000500007c02 */ /* 0x000fce0008000f00 */
.L_x_191:
[----:B-1----:R1:W3:Y:S02]  /*9750*/  SYNCS.PHASECHK.TRANS64.TRYWAIT P0, [R0+URZ], R3 ;  /* 0x00000003000075a7 */ /* 0x0022e400080011ff */
[----:B---3--:R-:W-:Y:S05]  /*9760*/  @!P0 NANOSLEEP.SYNCS 0x989680 ;  /* 0x009896800000895d */ /* 0x008fea0003900000 */
[----:B------:R-:W3:Y:S02]  /*9770*/  @!P0 SYNCS.PHASECHK.TRANS64 P0, [R0+URZ], R3 ;  /* 0x00000003000085a7 */ /* 0x000ee400080010ff */
[----:B---3--:R-:W-:Y:S05]  /*9780*/  @!P0 BRA `(.L_x_191) ;  /* 0xfffffffc00f08947 */ /* 0x008fea000383ffff */
[----:B------:R-:W-:Y:S05]  /*9790*/  BRA `(.L_x_192) ;  /* 0xffffff9c00207947 */ /* 0x000fea000383ffff */
.L_x_56:
[----:B------:R-:W-:-:S07]  /*97a0*/  MOV R0, UR5 ;  /* 0x0000000500007c02 */ /* 0x000fce0008000f00 */
.L_x_193:
[----:B-1----:R1:W3:Y:S02]  /*97b0*/  SYNCS.PHASECHK.TRANS64.TRYWAIT P0, [R0+URZ], R3 ;  /* 0x00000003000075a7 */ /* 0x0022e400080011ff */
[----:B---3--:R-:W-:Y:S05]  /*97c0*/  @!P0 NANOSLEEP.SYNCS 0x989680 ;  /* 0x009896800000895d */ /* 0x008fea0003900000 */
[----:B------:R-:W3:Y:S02]  /*97d0*/  @!P0 SYNCS.PHASECHK.TRANS64 P0, [R0+URZ], R3 ;  /* 0x00000003000085a7 */ /* 0x000ee400080010ff */
[----:B---3--:R-:W-:Y:S05]  /*97e0*/  @!P0 BRA `(.L_x_193) ;  /* 0xfffffffc00f08947 */ /* 0x008fea000383ffff */
[----:B------:R-:W-:Y:S05]  /*97f0*/  BRA `(.L_x_194) ;  /* 0xffffff9c002c7947 */ /* 0x000fea000383ffff */
.L_x_57:
[----:B------:R-:W-:-:S07]  /*9800*/  MOV R0, UR5 ;  /* 0x0000000500007c02 */ /* 0x000fce0008000f00 */
.L_x_195:
[----:B-1----:R1:W3:Y:S02]  /*9810*/  SYNCS.PHASECHK.TRANS64.TRYWAIT P0, [R0+URZ], R3 ;  /* 0x00000003000075a7 */ /* 0x0022e400080011ff */
[----:B---3--:R-:W-:Y:S05]  /*9820*/  @!P0 NANOSLEEP.SYNCS 0x989680 ;  /* 0x009896800000895d */ /* 0x008fea0003900000 */
[----:B------:R-:W3:Y:S02]  /*9830*/  @!P0 SYNCS.PHASECHK.TRANS64 P0, [R0+URZ], R3 ;  /* 0x00000003000085a7 */ /* 0x000ee400080010ff */
[----:B---3--:R-:W-:Y:S05]  /*9840*/  @!P0 BRA `(.L_x_195) ;  /* 0xfffffffc00f08947 */ /* 0x008fea000383ffff */
[----:B------:R-:W-:Y:S05]  /*9850*/  BRA `(.L_x_196) ;  /* 0xffffff9c00387947 */ /* 0x000fea000383ffff */
.L_x_58:
[----:B------:R-:W-:-:S07]  /*9860*/  MOV R0, UR5 ;  /* 0x0000000500007c02 */ /* 0x000fce0008000f00 */
.L_x_197:
[----:B-1----:R1:W3:Y:S02]  /*9870*/  SYNCS.PHASECHK.TRANS64.TRYWAIT P0, [R0+URZ], R3 ;  /* 0x00000003000075a7 */ /* 0x0022e400080011ff */
[----:B---3--:R-:W-:Y:S05]  /*9880*/  @!P0 NANOSLEEP.SYNCS 0x989680 ;  /* 0x009896800000895d */ /* 0x008fea0003900000 */
[----:B------:R-:W3:Y:S02]  /*9890*/  @!P0 SYNCS.PHASECHK.TRANS64 P0, [R0+URZ], R3 ;  /* 0x00000003000085a7 */ /* 0x000ee400080010ff */
[----:B---3--:R-:W-:Y:S05]  /*98a0*/  @!P0 BRA `(.L_x_197) ;  /* 0xfffffffc00f08947 */ /* 0x008fea000383ffff */
[----:B------:R-:W-:Y:S05]  /*98b0*/  BRA `(.L_x_198) ;  /* 0xffffff9c00447947 */ /* 0x000fea000383ffff */
.L_x_59:
[----:B------:R-:W-:-:S07]  /*98c0*/  MOV R0, UR5 ;  /* 0x0000000500007c02 */ /* 0x000fce0008000f00 */
.L_x_199:
[----:B-1----:R1:W3:Y:S02]  /*98d0*/  SYNCS.PHASECHK.TRANS64.TRYWAIT P0, [R0+URZ], R3 ;  /* 0x00000003000075a7 */ /* 0x0022e400080011ff */
[----:B---3--:R-:W-:Y:S05]  /*98e0*/  @!P0 NANOSLEEP.SYNCS 0x989680 ;  /* 0x009896800000895d */ /* 0x008fea0003900000 */
[----:B------:R-:W3:Y:S02]  /*98f0*/  @!P0 SYNCS.PHASECHK.TRANS64 P0, [R0+URZ], R3 ;  /* 0x00000003000085a7 */ /* 0x000ee400080010ff */
[----:B---3--:R-:W-:Y:S05]  /*9900*/  @!P0 BRA `(.L_x_199) ;  /* 0xfffffffc00f08947 */ /* 0x008fea000383ffff */
[----:B------:R-:W-:Y:S05]  /*9910*/  BRA `(.L_x_200) ;  /* 0xffffff9c00507947 */ /* 0x000fea000383ffff */
.L_x_60:
[----:B------:R-:W-:-:S07]  /*9920*/  MOV R0, UR5 ;  /* 0x0000000500007c02 */ /* 0x000fce0008000f00 */
.L_x_201:
[----:B-1----:R1:W3:Y:S02]  /*9930*/  SYNCS.PHASECHK.TRANS64.TRYWAIT P0, [R0+URZ], R3 ;  /* 0x00000003000075a7 */ /* 0x0022e400080011ff */
[----:B---3--:R-:W-:Y:S05]  /*9940*/  @!P0 NANOSLEEP.SYNCS 0x989680 ;  /* 0x009896800000895d */ /* 0x008fea0003900000 */
[----:B------:R-:W3:Y:S02]  /*9950*/  @!P0 SYNCS.PHASECHK.TRANS64 P0, [R0+URZ], R3 ;  /* 0x00000003000085a7 */ /* 0x000ee400080010ff */
[----:B---3--:R-:W-:Y:S05]  /*9960*/  @!P0 BRA `(.L_x_201) ;  /* 0xfffffffc00f08947 */ /* 0x008fea000383ffff */
[----:B------:R-:W-:Y:S05]  /*9970*/  BRA `(.L_x_202) ;  /* 0xffffff9c005c7947 */ /* 0x000fea000383ffff */
.L_x_61:
[----:B------:R-:W-:-:S07]  /*9980*/  MOV R0, UR5 ;  /* 0x0000000500007c02 */ /* 0x000fce0008000f00 */
.L_x_203:
[----:B-1----:R1:W3:Y:S02]  /*9990*/  SYNCS.PHASECHK.TRANS64.TRYWAIT P0, [R0+URZ], R3 ;  /* 0x00000003000075a7 */ /* 0x0022e400080011ff */
[----:B---3--:R-:W-:Y:S05]  /*99a0*/  @!P0 NANOSLEEP.SYNCS 0x989680 ;  /* 0x009896800000895d */ /* 0x008fea0003900000 */
[----:B------:R-:W3:Y:S02]  /*99b0*/  @!P0 SYNCS.PHASECHK.TRANS64 P0, [R0+URZ], R3 ;  /* 0x00000003000085a7 */ /* 0x000ee400080010ff */
[----:B---3--:R-:W-:Y:S05]  /*99c0*/  @!P0 BRA `(.L_x_203) ;  /* 0xfffffffc00f08947 */ /* 0x008fea000383ffff */
[----:B------:R-:W-:Y:S05]  /*99d0*/  BRA `(.L_x_204) ;  /* 0xffffff9c00687947 */ /* 0x000fea000383ffff */
.L_x_62:
[----:B------:R-:W-:-:S07]  /*99e0*/  MOV R0, UR5 ;  /* 0x0000000500007c02 */ /* 0x000fce0008000f00 */
.L_x_205:
[----:B-1----:R1:W3:Y:S02]  /*99f0*/  SYNCS.PHASECHK.TRANS64.TRYWAIT P0, [R0+URZ], R3 ;  /* 0x00000003000075a7 */ /* 0x0022e400080011ff */
[----:B---3--:R-:W-:Y:S05]  /*9a00*/  @!P0 NANOSLEEP.SYNCS 0x989680 ;  /* 0x009896800000895d */ /* 0x008fea0003900000 */
[----:B------:R-:W3:Y:S02]  /*9a10*/  @!P0 SYNCS.PHASECHK.TRANS64 P0, [R0+URZ], R3 ;  /* 0x00000003000085a7 */ /* 0x000ee400080010ff */
[----:B---3--:R-:W-:Y:S05]  /*9a20*/  @!P0 BRA `(.L_x_205) ;  /* 0xfffffffc00f08947 */ /* 0x008fea000383ffff */
[----:B------:R-:W-:Y:S05]  /*9a30*/  BRA `(.L_x_206) ;  /* 0xffffff9c00747947 */ /* 0x000fea000383ffff */
.L_x_63:
[----:B------:R-:W-:-:S07]  /*9a40*/  MOV R0, UR5 ;  /* 0x0000000500007c02 */ /* 0x000fce0008000f00 */
.L_x_207:
[----:B-1----:R1:W3:Y:S02]  /*9a50*/  SYNCS.PHASECHK.TRANS64.TRYWAIT P0, [R0+URZ], R3 ;  /* 0x00000003000075a7 */ /* 0x0022e400080011ff */
[----:B---3--:R-:W-:Y:S05]  /*9a60*/  @!P0 NANOSLEEP.SYNCS 0x989680 ;  /* 0x009896800000895d */ /* 0x008fea0003900000 */
[----:B------:R-:W3:Y:S02]  /*9a70*/  @!P0 SYNCS.PHASECHK.TRANS64 P0, [R0+URZ], R3 ;  /* 0x00000003000085a7 */ /* 0x000ee400080010ff */
[----:B---3--:R-:W-:Y:S05]  /*9a80*/  @!P0 BRA `(.L_x_207) ;  /* 0xfffffffc00f08947 */ /* 0x008fea000383ffff */
[----:B------:R-:W-:Y:S05]  /*9a90*/  BRA `(.L_x_208) ;  /* 0xffffff9c00807947 */ /* 0x000fea000383ffff */
.L_x_64:
[----:B------:R-:W-:-:S07]  /*9aa0*/  MOV R0, UR5 ;  /* 0x0000000500007c02 */ /* 0x000fce0008000f00 */
.L_x_209:
[----:B-1----:R1:W3:Y:S02]  /*9ab0*/  SYNCS.PHASECHK.TRANS64.TRYWAIT P0, [R0+URZ], R3 ;  /* 0x00000003000075a7 */ /* 0x0022e400080011ff */
[----:B---3--:R-:W-:Y:S05]  /*9ac0*/  @!P0 NANOSLEEP.SYNCS 0x989680 ;  /* 0x009896800000895d */ /* 0x008fea0003900000 */
[----:B------:R-:W3:Y:S02]  /*9ad0*/  @!P0 SYNCS.PHASECHK.TRANS64 P0, [R0+URZ], R3 ;  /* 0x00000003000085a7 */ /* 0x000ee400080010ff */
[----:B---3--:R-:W-:Y:S05]  /*9ae0*/  @!P0 BRA `(.L_x_209) ;  /* 0xfffffffc00f08947 */ /* 0x008fea000383ffff */
[----:B------:R-:W-:Y:S05]  /*9af0*/  BRA `(.L_x_210) ;  /* 0xffffff9c008c7947 */ /* 0x000fea000383ffff */
.L_x_65:
[----:B------:R-:W-:-:S07]  /*9b00*/  MOV R0, UR5 ;  /* 0x0000000500007c02 */ /* 0x000fce0008000f00 */
.L_x_211:
[----:B-1----:R1:W3:Y:S02]  /*9b10*/  SYNCS.PHASECHK.TRANS64.TRYWAIT P0, [R0+URZ], R3 ;  /* 0x00000003000075a7 */ /* 0x0022e400080011ff */
[----:B---3--:R-:W-:Y:S05]  /*9b20*/  @!P0 NANOSLEEP.SYNCS 0x989680 ;  /* 0x009896800000895d */ /* 0x008fea0003900000 */
[----:B------:R-:W3:Y:S02]  /*9b30*/  @!P0 SYNCS.PHASECHK.TRANS64 P0, [R0+URZ], R3 ;  /* 0x00000003000085a7 */ /* 0x000ee400080010ff */
[----:B---3--:R-:W-:Y:S05]  /*9b40*/  @!P0 BRA `(.L_x_211) ;  /* 0xfffffffc00f08947 */ /* 0x008fea000383ffff */
[----:B------:R-:W-:Y:S05]  /*9b50*/  BRA `(.L_x_212) ;  /* 0xffffff9c00987947 */ /* 0x000fea000383ffff */
.L_x_66:
[----:B------:R-:W-:-:S07]  /*9b60*/  MOV R0, UR5 ;  /* 0x0000000500007c02 */ /* 0x000fce0008000f00 */
.L_x_213:
[----:B-1----:R1:W3:Y:S02]  /*9b70*/  SYNCS.PHASECHK.TRANS64.TRYWAIT P0, [R0+URZ], R3 ;  /* 0x00000003000075a7 */ /* 0x0022e400080011ff */
[----:B---3--:R-:W-:Y:S05]  /*9b80*/  @!P0 NANOSLEEP.SYNCS 0x989680 ;  /* 0x009896800000895d */ /* 0x008fea0003900000 */
[----:B------:R-:W3:Y:S02]  /*9b90*/  @!P0 SYNCS.PHASECHK.TRANS64 P0, [R0+URZ], R3 ;  /* 0x00000003000085a7 */ /* 0x000ee400080010ff */
[----:B---3--:R-:W-:Y:S05]  /*9ba0*/  @!P0 BRA `(.L_x_213) ;  /* 0xfffffffc00f08947 */ /* 0x008fea000383ffff */
[----:B------:R-:W-:Y:S05]  /*9bb0*/  BRA `(.L_x_214) ;  /* 0xffffff9c00a47947 */ /* 0x000fea000383ffff */
.L_x_67:
[----:B------:R-:W-:-:S07]  /*9bc0*/  MOV R0, UR5 ;  /* 0x0000000500007c02 */ /* 0x000fce0008000f00 */
.L_x_215:
[----:B-1----:R1:W3:Y:S02]  /*9bd0*/  SYNCS.PHASECHK.TRANS64.TRYWAIT P0, [R0+URZ], R3 ;  /* 0x00000003000075a7 */ /* 0x0022e400080011ff */
[----:B---3--:R-:W-:Y:S05]  /*9be0*/  @!P0 NANOSLEEP.SYNCS 0x989680 ;  /* 0x009896800000895d */ /* 0x008fea0003900000 */
[----:B------:R-:W3:Y:S02]  /*9bf0*/  @!P0 SYNCS.PHASECHK.TRANS64 P0, [R0+URZ], R3 ;  /* 0x00000003000085a7 */ /* 0x000ee400080010ff */
[----:B---3--:R-:W-:Y:S05]  /*9c00*/  @!P0 BRA `(.L_x_215) ;  /* 0xfffffffc00f08947 */ /* 0x008fea000383ffff */
[----:B------:R-:W-:Y:S05]  /*9c10*/  BRA `(.L_x_216) ;  /* 0xffffff9c00b07947 */ /* 0x000fea000383ffff */
.L_x_68:
[----:B------:R-:W-:-:S07]  /*9c20*/  MOV R0, UR5 ;  /* 0x0000000500007c02 */ /* 0x000fce0008000f00 */
.L_x_217:
[----:B-1----:R1:W3:Y:S02]  /*9c30*/  SYNCS.PHASECHK.TRANS64.TRYWAIT P0, [R0+URZ], R3 ;  /* 0x00000003000075a7 */ /* 0x0022e400080011ff */
[----:B---3--:R-:W-:Y:S05]  /*9c40*/  @!P0 NANOSLEEP.SYNCS 0x989680 ;  /* 0x009896800000895d */ /* 0x008fea0003900000 */
[----:B------:R-:W3:Y:S02]  /*9c50*/  @!P0 SYNCS.PHASECHK.TRANS64 P0, [R0+URZ], R3 ;  /* 0x00000003000085a7 */ /* 0x000ee400080010ff */
[----:B---3--:R-:W-:Y:S05]  /*9c60*/  @!P0 BRA `(.L_x_217) ;  /* 0xfffffffc00f08947 */ /* 0x008fea000383ffff */
[----:B------:R-:W-:Y:S05]  /*9c70*/  BRA `(.L_x_218) ;  /* 0xffffff9c00bc7947 */ /* 0x000fea000383ffff */
.L_x_69:
[----:B------:R-:W-:-:S07]  /*9c80*/  MOV R0, UR5 ;  /* 0x0000000500007c02 */ /* 0x000fce0008000f00 */
.L_x_219:
[----:B-1----:R1:W3:Y:S02]  /*9c90*/  SYNCS.PHASECHK.TRANS64.TRYWAIT P0, [R0+URZ], R3 ;  /* 0x00000003000075a7 */ /* 0x0022e400080011ff */
[----:B---3--:R-:W-:Y:S05]  /*9ca0*/  @!P0 NANOSLEEP.SYNCS 0x989680 ;  /* 0x009896800000895d */ /* 0x008fea0003900000 */
[----:B------:R-:W3:Y:S02]  /*9cb0*/  @!P0 SYNCS.PHASECHK.TRANS64 P0, [R0+URZ], R3 ;  /* 0x00000003000085a7 */ /* 0x000ee400080010ff */
[----:B---3--:R-:W-:Y:S05]  /*9cc0*/  @!P0 BRA `(.L_x_219) ;  /* 0xfffffffc00f08947 */ /* 0x008fea000383ffff */
[----:B------:R-:W-:Y:S05]  /*9cd0*/  BRA `(.L_x_220) ;  /* 0xffffff9c00c87947 */ /* 0x000fea000383ffff */
.L_x_70:
[----:B------:R-:W-:-:S07]  /*9ce0*/  MOV R0, UR5 ;  /* 0x0000000500007c02 */ /* 0x000fce0008000f00 */
.L_x_221:
[----:B-1----:R1:W3:Y:S02]  /*9cf0*/  SYNCS.PHASECHK.TRANS64.TRYWAIT P0, [R0+URZ], R3 ;  /* 0x00000003000075a7 */ /* 0x0022e400080011ff */
[----:B---3--:R-:W-:Y:S05]  /*9d00*/  @!P0 NANOSLEEP.SYNCS 0x989680 ;  /* 0x009896800000895d */ /* 0x008fea0003900000 */
[----:B------:R-:W3:Y:S02]  /*9d10*/  @!P0 SYNCS.PHASECHK.TRANS64 P0, [R0+URZ], R3 ;  /* 0x00000003000085a7 */ /* 0x000ee400080010ff */
[----:B---3--:R-:W-:Y:S05]  /*9d20*/  @!P0 BRA `(.L_x_221) ;  /* 0xfffffffc00f08947 */ /* 0x008fea000383ffff */
[----:B------:R-:W-:Y:S05]  /*9d30*/  BRA `(.L_x_222) ;  /* 0xffffff9c00d47947 */ /* 0x000fea000383ffff */
.L_x_71:
[----:B------:R-:W-:-:S07]  /*9d40*/  MOV R0, UR5 ;  /* 0x0000000500007c02 */ /* 0x000fce0008000f00 */
.L_x_223:
[----:B-1----:R1:W3:Y:S02]  /*9d50*/  SYNCS.PHASECHK.TRANS64.TRYWAIT P0, [R0+URZ], R3 ;  /* 0x00000003000075a7 */ /* 0x0022e400080011ff */
[----:B---3--:R-:W-:Y:S05]  /*9d60*/  @!P0 NANOSLEEP.SYNCS 0x989680 ;  /* 0x009896800000895d */ /* 0x008fea0003900000 */
[----:B------:R-:W3:Y:S02]  /*9d70*/  @!P0 SYNCS.PHASECHK.TRANS64 P0, [R0+URZ], R3 ;  /* 0x00000003000085a7 */ /* 0x000ee400080010ff */
[----:B---3--:R-:W-:Y:S05]  /*9d80*/  @!P0 BRA `(.L_x_223) ;  /* 0xfffffffc00f08947 */ /* 0x008fea000383ffff */
[----:B------:R-:W-:Y:S05]  /*9d90*/  BRA `(.L_x_224) ;  /* 0xffffff9c00e07947 */ /* 0x000fea000383ffff */
.L_x_72:
[----:B------:R-:W-:-:S07]  /*9da0*/  MOV R0, UR5 ;  /* 0x0000000500007c02 */ /* 0x000fce0008000f00 */
.L_x_225:
[----:B-1----:R1:W3:Y:S02]  /*9db0*/  SYNCS.PHASECHK.TRANS64.TRYWAIT P0, [R0+URZ], R3 ;  /* 0x00000003000075a7 */ /* 0x0022e400080011ff */
[----:B---3--:R-:W-:Y:S05]  /*9dc0*/  @!P0 NANOSLEEP.SYNCS 0x989680 ;  /* 0x009896800000895d */ /* 0x008fea0003900000 */
[----:B------:R-:W3:Y:S02]  /*9dd0*/  @!P0 SYNCS.PHASECHK.TRANS64 P0, [R0+URZ], R3 ;  /* 0x00000003000085a7 */ /* 0x000ee400080010ff */
[----:B---3--:R-:W-:Y:S05]  /*9de0*/  @!P0 BRA `(.L_x_225) ;  /* 0xfffffffc00f08947 */ /* 0x008fea000383ffff */
[----:B------:R-:W-:Y:S05]  /*9df0*/  BRA `(.L_x_226) ;  /* 0xffffff9c00ec7947 */ /* 0x000fea000383ffff */
.L_x_73:
[----:B------:R-:W-:-:S07]  /*9e00*/  MOV R0, UR5 ;  /* 0x0000000500007c02 */ /* 0x000fce0008000f00 */
.L_x_227:
[----:B-1----:R1:W3:Y:S02]  /*9e10*/  SYNCS.PHASECHK.TRANS64.TRYWAIT P0, [R0+URZ], R3 ;  /* 0x00000003000075a7 */ /* 0x0022e400080011ff */
[----:B---3--:R-:W-:Y:S05]  /*9e20*/  @!P0 NANOSLEEP.SYNCS 0x989680 ;  /* 0x009896800000895d */ /* 0x008fea0003900000 */
[----:B------:R-:W3:Y:S02]  /*9e30*/  @!P0 SYNCS.PHASECHK.TRANS64 P0, [R0+URZ], R3 ;  /* 0x00000003000085a7 */ /* 0x000ee400080010ff */
[----:B---3--:R-:W-:Y:S05]  /*9e40*/  @!P0 BRA `(.L_x_227) ;  /* 0xfffffffc00f08947 */ /* 0x008fea000383ffff */
[----:B------:R-:W-:Y:S05]  /*9e50*/  BRA `(.L_x_228) ;  /* 0xffffff9c00f87947 */ /* 0x000fea000383ffff */
.L_x_74:
[----:B------:R-:W-:-:S07]  /*9e60*/  MOV R0, UR5 ;  /* 0x0000000500007c02 */ /* 0x000fce0008000f00 */
.L_x_229:
[----:B-1----:R1:W3:Y:S02]  /*9e70*/  SYNCS.PHASECHK.TRANS64.TRYWAIT P0, [R0+URZ], R3 ;  /* 0x00000003000075a7 */ /* 0x0022e400080011ff */
[----:B---3--:R-:W-:Y:S05]  /*9e80*/  @!P0 NANOSLEEP.SYNCS 0x989680 ;  /* 0x009896800000895d */ /* 0x008fea0003900000 */
[----:B------:R-:W3:Y:S02]  /*9e90*/  @!P0 SYNCS.PHASECHK.TRANS64 P0, [R0+URZ], R3 ;  /* 0x00000003000085a7 */ /* 0x000ee400080010ff */
[----:B---3--:R-:W-:Y:S05]  /*9ea0*/  @!P0 BRA `(.L_x_229) ;  /* 0xfffffffc00f08947 */ /* 0x008fea000383ffff */
[----:B------:R-:W-:Y:S05]  /*9eb0*/  BRA `(.L_x_230) ;  /* 0xffffffa000047947 */ /* 0x000fea000383ffff */
.L_x_75:
[----:B------:R-:W-:-:S07]  /*9ec0*/  MOV R0, UR5 ;  /* 0x0000000500007c02 */ /* 0x000fce0008000f00 */
.L_x_231:
[----:B-1----:R1:W3:Y:S02]  /*9ed0*/  SYNCS.PHASECHK.TRANS64.TRYWAIT P0, [R0+URZ], R3 ;  /* 0x00000003000075a7 */ /* 0x0022e400080011ff */
[----:B---3--:R-:W-:Y:S05]  /*9ee0*/  @!P0 NANOSLEEP.SYNCS 0x989680 ;  /* 0x009896800000895d */ /* 0x008fea0003900000 */
[----:B------:R-:W3:Y:S02]  /*9ef0*/  @!P0 SYNCS.PHASECHK.TRANS64 P0, [R0+URZ], R3 ;  /* 0x00000003000085a7 */ /* 0x000ee400080010ff */
[----:B---3--:R-:W-:Y:S05]  /*9f00*/  @!P0 BRA `(.L_x_231) ;  /* 0xfffffffc00f08947 */ /* 0x008fea000383ffff */
[----:B------:R-:W-:Y:S05]  /*9f10*/  BRA `(.L_x_232) ;  /* 0xffffffa000107947 */ /* 0x000fea000383ffff */
.L_x_76:
[----:B------:R-:W-:-:S07]  /*9f20*/  MOV R0, UR5 ;  /* 0x0000000500007c02 */ /* 0x000fce0008000f00 */
.L_x_233:
[----:B-1----:R1:W3:Y:S02]  /*9f30*/  SYNCS.PHASECHK.TRANS64.TRYWAIT P0, [R0+URZ], R3 ;  /* 0x00000003000075a7 */ /* 0x0022e400080011ff */
[----:B---3--:R-:W-:Y:S05]  /*9f40*/  @!P0 NANOSLEEP.SYNCS 0x989680 ;  /* 0x009896800000895d */ /* 0x008fea0003900000 */
[----:B------:R-:W3:Y:S02]  /*9f50*/  @!P0 SYNCS.PHASECHK.TRANS64 P0, [R0+URZ], R3 ;  /* 0x00000003000085a7 */ /* 0x000ee400080010ff */
[----:B---3--:R-:W-:Y:S05]  /*9f60*/  @!P0 BRA `(.L_x_233) ;  /* 0xfffffffc00f08947 */ /* 0x008fea000383ffff */
[----:B------:R-:W-:Y:S05]  /*9f70*/  BRA `(.L_x_234) ;  /* 0xffffffa0001c7947 */ /* 0x000fea000383ffff */
.L_x_77:
[----:B------:R-:W-:-:S07]  /*9f80*/  MOV R0, UR5 ;  /* 0x0000000500007c02 */ /* 0x000fce0008000f00 */
.L_x_235:
[----:B-1----:R1:W3:Y:S02]  /*9f90*/  SYNCS.PHASECHK.TRANS64.TRYWAIT P0, [R0+URZ], R3 ;  /* 0x00000003000075a7 */ /* 0x0022e400080011ff */
[----:B---3--:R-:W-:Y:S05]  /*9fa0*/  @!P0 NANOSLEEP.SYNCS 0x989680 ;  /* 0x009896800000895d */ /* 0x008fea0003900000 */
[----:B------:R-:W3:Y:S02]  /*9fb0*/  @!P0 SYNCS.PHASECHK.TRANS64 P0, [R0+URZ], R3 ;  /* 0x00000003000085a7 */ /* 0x000ee400080010ff */
[----:B---3--:R-:W-:Y:S05]  /*9fc0*/  @!P0 BRA `(.L_x_235) ;  /* 0xfffffffc00f08947 */ /* 0x008fea000383ffff */
[----:B------:R-:W-:Y:S05]  /*9fd0*/  BRA `(.L_x_236) ;  /* 0xffffffa000287947 */ /* 0x000fea000383ffff */
.L_x_80:
[----:B-1----:R1:W2:Y:S02]  /*9fe0*/  SYNCS.PHASECHK.TRANS64.TRYWAIT P0, [R0+URZ+0x2d0], R4 ;  /* 0x0002d004000075a7 */ /* 0x0022a400080011ff */
[----:B--2---:R-:W-:Y:S05]  /*9ff0*/  @!P0 NANOSLEEP.SYNCS 0x989680 ;  /* 0x009896800000895d */ /* 0x004fea0003900000 */
[----:B------:R-:W2:Y:S02]  /*a000*/  @!P0 SYNCS.PHASECHK.TRANS64 P0, [R0+URZ+0x2d0], R4 ;  /* 0x0002d004000085a7 */ /* 0x000ea400080010ff */
[----:B--2---:R-:W-:Y:S05]  /*a010*/  @!P0 BRA `(.L_x_80) ;  /* 0xfffffffc00f08947 */ /* 0x004fea000383ffff */
[----:B------:R-:W-:Y:S05]  /*a020*/  BRA `(.L_x_237) ;  /* 0xffffffa0008c7947 */ /* 0x000fea000383ffff */
.L_x_81:
[----:B------:R-:W-:-:S07]  /*a030*/  MOV R0, UR4 ;  /* 0x0000000400007c02 */ /* 0x000fce0008000f00 */
.L_x_238:
[----:B-1----:R1:W2:Y:S02]  /*a040*/  SYNCS.PHASECHK.TRANS64.TRYWAIT P0, [R0+URZ+0x280], R5 ;  /* 0x00028005000075a7 */ /* 0x0022a400080011ff */
[----:B--2---:R-:W-:Y:S05]  /*a050*/  @!P0 NANOSLEEP.SYNCS 0x989680 ;  /* 0x009896800000895d */ /* 0x004fea0003900000 */
[----:B------:R-:W2:Y:S02]  /*a060*/  @!P0 SYNCS.PHASECHK.TRANS64 P0, [R0+URZ+0x280], R5 ;  /* 0x00028005000085a7 */ /* 0x000ea400080010ff */
[----:B--2---:R-:W-:Y:S05]  /*a070*/  @!P0 BRA `(.L_x_238) ;  /* 0xfffffffc00f08947 */ /* 0x004fea000383ffff */
[----:B------:R-:W-:Y:S05]  /*a080*/  BRA `(.L_x_239) ;  /* 0xffffffa0009c7947 */ /* 0x000fea000383ffff */
.L_x_82:
[----:B-1----:R1:W2:Y:S02]  /*a090*/  SYNCS.PHASECHK.TRANS64.TRYWAIT P1, [R0+URZ+0x270], R4 ;  /* 0x00027004000075a7 */ /* 0x0022a400080211ff */
[----:B--2---:R-:W-:Y:S05]  /*a0a0*/  @!P1 NANOSLEEP.SYNCS 0x989680 ;  /* 0x009896800000995d */ /* 0x004fea0003900000 */
[----:B------:R-:W2:Y:S02]  /*a0b0*/  @!P1 SYNCS.PHASECHK.TRANS64 P1, [R0+URZ+0x270], R4 ;  /* 0x00027004000095a7 */ /* 0x000ea400080210ff */
[----:B--2---:R-:W-:Y:S05]  /*a0c0*/  @!P1 BRA `(.L_x_82) ;  /* 0xfffffffc00f09947 */ /* 0x004fea000383ffff */
[----:B------:R-:W-:Y:S05]  /*a0d0*/  BRA `(.L_x_240) ;  /* 0xffffffa000cc7947 */ /* 0x000fea000383ffff */
.L_x_85:
[----:B------:R-:W-:-:S07]  /*a0e0*/  MOV R0, UR4 ;  /* 0x0000000400007c02 */ /* 0x000fce0008000f00 */
.L_x_241:
[----:B-1----:R1:W2:Y:S02]  /*a0f0*/  SYNCS.PHASECHK.TRANS64.TRYWAIT P0, [R0+URZ+0x280], R2 ;  /* 0x00028002000075a7 */ /* 0x0022a400080011ff */
[----:B--2---:R-:W-:Y:S05]  /*a100*/  @!P0 NANOSLEEP.SYNCS 0x989680 ;  /* 0x009896800000895d */ /* 0x004fea0003900000 */
[----:B------:R-:W2:Y:S02]  /*a110*/  @!P0 SYNCS.PHASECHK.TRANS64 P0, [R0+URZ+0x280], R2 ;  /* 0x00028002000085a7 */ /* 0x000ea400080010ff */
[----:B--2---:R-:W-:Y:S05]  /*a120*/  @!P0 BRA `(.L_x_241) ;  /* 0xfffffffc00f08947 */ /* 0x004fea000383ffff */
[----:B------:R-:W-:Y:S05]  /*a130*/  BRA `(.L_x_84) ;  /* 0xffffffa400207947 */ /* 0x000fea000383ffff */
.L_x_94:
[----:B-1----:R-:W-:-:S04]  /*a140*/  MOV R5, UR5 ;  /* 0x0000000500057c02 */ /* 0x002fc80008000f00 */
[----:B------:R1:W2:Y:S03]  /*a150*/  SYNCS.PHASECHK.TRANS64.TRYWAIT P0, [R5+URZ+0x8], R6 ;  /* 0x00000806050075a7 */ /* 0x0002a600080011ff */
[----:B--2---:R-:W-:Y:S05]  /*a160*/  @!P0 NANOSLEEP.SYNCS 0x989680 ;  /* 0x009896800000895d */ /* 0x004fea0003900000 */
[----:B------:R-:W2:Y:S02]  /*a170*/  @!P0 SYNCS.PHASECHK.TRANS64 P0, [R5+URZ+0x8], R6 ;  /* 0x00000806050085a7 */ /* 0x000ea400080010ff */
[----:B--2---:R-:W-:Y:S05]  /*a180*/  @!P0 BRA `(.L_x_94) ;  /* 0xfffffffc00ec8947 */ /* 0x004fea000383ffff */
[----:B------:R-:W-:Y:S05]  /*a190*/  BRA `(.L_x_93) ;  /* 0xffffffa400d87947 */ /* 0x000fea000383ffff */
.L_x_96:
[----:B------:R-:W-:Y:S01]  /*a1a0*/  BSSY B0, `(.L_x_242) ;  /* 0x0000006000007945 */ /* 0x000fe20003800000 */
[----:B------:R-:W-:-:S07]  /*a1b0*/  MOV R15, 0xffffffff ;  /* 0xffffffff000f7802 */ /* 0x000fce0000000f00 */
[----:B-1---5:R-:W-:Y:S05]  /*a1c0*/  WARPSYNC.COLLECTIVE R15, `(.L_x_243) ;  /* 0x000000000f0c7348 */ /* 0x022fea0003c00000 */
[----:B------:R-:W-:Y:S02]  /*a1d0*/  ELECT P6, UR79, PT ;  /* 0x00000000004f782f */ /* 0x000fe400038c0000 */
[----:B------:R-:W-:Y:S01]  /*a1e0*/  MOV R14, UR79 ;  /* 0x0000004f000e7c02 */ /* 0x000fe20008000f00 */
[----:B-1---5:R-:W-:Y:S10]  /*a1f0*/  ENDCOLLECTIVE ;  /* 0x000000000000791b */ /* 0x022ff40003800000 */
.L_x_243:
[----:B------:R-:W-:Y:S05]  /*a200*/  BSYNC B0 ;  /* 0x0000000000007941 */ /* 0x000fea0003800000 */
.L_x_242:
[----:B------:R-:W-:Y:S05]  /*a210*/  BRA `(.L_x_244) ;  /* 0xffffffa800087947 */ /* 0x000fea000383ffff */
.L_x_98:
[----:B-1----:R-:W-:-:S04]  /*a220*/  MOV R3, UR5 ;  /* 0x0000000500037c02 */ /* 0x002fc80008000f00 */
[----:B------:R1:W2:Y:S03]  /*a230*/  SYNCS.PHASECHK.TRANS64.TRYWAIT P0, [R3+URZ+0x8], R4 ;  /* 0x00000804030075a7 */ /* 0x0002a600080011ff */
[----:B--2---:R-:W-:Y:S05]  /*a240*/  @!P0 NANOSLEEP.SYNCS 0x989680 ;  /* 0x009896800000895d */ /* 0x004fea0003900000 */
[----:B------:R-:W2:Y:S02]  /*a250*/  @!P0 SYNCS.PHASECHK.TRANS64 P0, [R3+URZ+0x8], R4 ;  /* 0x00000804030085a7 */ /* 0x000ea400080010ff */
[----:B--2---:R-:W-:Y:S05]  /*a260*/  @!P0 BRA `(.L_x_98) ;  /* 0xfffffffc00ec8947 */ /* 0x004fea000383ffff */
[----:B------:R-:W-:Y:S05]  /*a270*/  BRA `(.L_x_97) ;  /* 0xffffffa8000c7947 */ /* 0x000fea000383ffff */
.L_x_99:
[----:B-1----:R1:W2:Y:S02]  /*a280*/  SYNCS.PHASECHK.TRANS64.TRYWAIT P0, [R0+URZ+0x270], R4 ;  /* 0x00027004000075a7 */ /* 0x0022a400080011ff */
[----:B--2---:R-:W-:Y:S05]  /*a290*/  @!P0 NANOSLEEP.SYNCS 0x989680 ;  /* 0x009896800000895d */ /* 0x004fea0003900000 */
[----:B------:R-:W2:Y:S02]  /*a2a0*/  @!P0 SYNCS.PHASECHK.TRANS64 P0, [R0+URZ+0x270], R4 ;  /* 0x00027004000085a7 */ /* 0x000ea400080010ff */
[----:B--2---:R-:W-:Y:S05]  /*a2b0*/  @!P0 BRA `(.L_x_99) ;  /* 0xfffffffc00f08947 */ /* 0x004fea000383ffff */
[----:B------:R-:W-:Y:S05]  /*a2c0*/  BRA `(.L_x_245) ;  /* 0xffffffa800e87947 */ /* 0x000fea000383ffff */
.L_x_101:
[----:B------:R-:W-:-:S07]  /*a2d0*/  MOV R0, UR23 ;  /* 0x0000001700007c02 */ /* 0x000fce0008000f00 */
.L_x_246:
[----:B-1----:R1:W2:Y:S02]  /*a2e0*/  SYNCS.PHASECHK.TRANS64.TRYWAIT P0, [R0+URZ+0x2b0], R4 ;  /* 0x0002b004000075a7 */ /* 0x0022a400080011ff */
[----:B--2---:R-:W-:Y:S05]  /*a2f0*/  @!P0 NANOSLEEP.SYNCS 0x989680 ;  /* 0x009896800000895d */ /* 0x004fea0003900000 */
[----:B------:R-:W2:Y:S02]  /*a300*/  @!P0 SYNCS.PHASECHK.TRANS64 P0, [R0+URZ+0x2b0], R4 ;  /* 0x0002b004000085a7 */ /* 0x000ea400080010ff */
[----:B--2---:R-:W-:Y:S05]  /*a310*/  @!P0 BRA `(.L_x_246) ;  /* 0xfffffffc00f08947 */ /* 0x004fea000383ffff */
[----:B------:R-:W-:Y:S05]  /*a320*/  BRA `(.L_x_247) ;  /* 0xffffffac00347947 */ /* 0x000fea000383ffff */
.L_x_104:
[----:B------:R-:W-:Y:S07]  /*a330*/  MOV R0, UR5 ;  /* 0x0000000500007c02 */ /* 0x000fee0008000f00 */
.L_x_248:
[----:B-1----:R1:W2:Y:S02]  /*a340*/  SYNCS.PHASECHK.TRANS64.TRYWAIT P0, [R0+URZ], R4 ;  /* 0x00000004000075a7 */ /* 0x0022a400080011ff */
[----:B--2---:R-:W-:Y:S05]  /*a350*/  @!P0 NANOSLEEP.SYNCS 0x989680 ;  /* 0x009896800000895d */ /* 0x004fea0003900000 */
[----:B------:R-:W2:Y:S02]  /*a360*/  @!P0 SYNCS.PHASECHK.TRANS64 P0, [R0+URZ], R4 ;  /* 0x00000004000085a7 */ /* 0x000ea400080010ff */
[----:B--2---:R-:W-:Y:S05]  /*a370*/  @!P0 BRA `(.L_x_248) ;  /* 0xfffffffc00f08947 */ /* 0x004fea000383ffff */
[----:B------:R-:W-:Y:S05]  /*a380*/  BRA `(.L_x_103) ;  /* 0xffffffac00487947 */ /* 0x000fea000383ffff */
.L_x_108:
[----:B-1----:R-:W-:-:S07]  /*a390*/  MOV R0, UR4 ;  /* 0x0000000400007c02 */ /* 0x002fce0008000f00 */
.L_x_249:
[----:B-1----:R1:W2:Y:S02]  /*a3a0*/  SYNCS.PHASECHK.TRANS64.TRYWAIT P0, [R0+URZ], R2 ;  /* 0x00000002000075a7 */ /* 0x0022a400080011ff */
[----:B--2---:R-:W-:Y:S05]  /*a3b0*/  @!P0 NANOSLEEP.SYNCS 0x989680 ;  /* 0x009896800000895d */ /* 0x004fea0003900000 */
[----:B------:R-:W2:Y:S02]  /*a3c0*/  @!P0 SYNCS.PHASECHK.TRANS64 P0, [R0+URZ], R2 ;  /* 0x00000002000085a7 */ /* 0x000ea400080010ff */
[----:B--2---:R-:W-:Y:S05]  /*a3d0*/  @!P0 BRA `(.L_x_249) ;  /* 0xfffffffc00f08947 */ /* 0x004fea000383ffff */
[----:B------:R-:W-:Y:S05]  /*a3e0*/  BRA `(.L_x_250) ;  /* 0xffffffb000147947 */ /* 0x000fea000383ffff */
.L_x_109:
[----:B------:R-:W-:-:S07]  /*a3f0*/  MOV R0, UR5 ;  /* 0x0000000500007c02 */ /* 0x000fce0008000f00 */
.L_x_251:
[----:B-1----:R1:W2:Y:S02]  /*a400*/  SYNCS.PHASECHK.TRANS64.TRYWAIT P0, [R0+URZ], R3 ;  /* 0x00000003000075a7 */ /* 0x0022a400080011ff */
[----:B--2---:R-:W-:Y:S05]  /*a410*/  @!P0 NANOSLEEP.SYNCS 0x989680 ;  /* 0x009896800000895d */ /* 0x004fea0003900000 */
[----:B------:R-:W2:Y:S02]  /*a420*/  @!P0 SYNCS.PHASECHK.TRANS64 P0, [R0+URZ], R3 ;  /* 0x00000003000085a7 */ /* 0x000ea400080010ff */
[----:B--2---:R-:W-:Y:S05]  /*a430*/  @!P0 BRA `(.L_x_251) ;  /* 0xfffffffc00f08947 */ /* 0x004fea000383ffff */
[----:B------:R-:W-:Y:S05]  /*a440*/  BRA `(.L_x_252) ;  /* 0xffffffb000207947 */ /* 0x000fea000383ffff */
.L_x_110:
[----:B------:R-:W-:-:S07]  /*a450*/  MOV R0, UR5 ;  /* 0x0000000500007c02 */ /* 0x000fce0008000f00 */
.L_x_253:
[----:B-1----:R1:W2:Y:S02]  /*a460*/  SYNCS.PHASECHK.TRANS64.TRYWAIT P0, [R0+URZ], R3 ;  /* 0x00000003000075a7 */ /* 0x0022a400080011ff */
[----:B--2---:R-:W-:Y:S05]  /*a470*/  @!P0 NANOSLEEP.SYNCS 0x989680 ;  /* 0x009896800000895d */ /* 0x004fea0003900000 */
[----:B------:R-:W2:Y:S02]  /*a480*/  @!P0 SYNCS.PHASECHK.TRANS64 P0, [R0+URZ], R3 ;  /* 0x00000003000085a7 */ /* 0x000ea400080010ff */
[----:B--2---:R-:W-:Y:S05]  /*a490*/  @!P0 BRA `(.L_x_253) ;  /* 0xfffffffc00f08947 */ /* 0x004fea000383ffff */
[----:B------:R-:W-:Y:S05]  /*a4a0*/  BRA `(.L_x_254) ;  /* 0xffffffb0002c7947 */ /* 0x000fea000383ffff */
.L_x_113:
[----:B------:R-:W-:-:S07]  /*a4b0*/  MOV R0, UR17 ;  /* 0x0000001100007c02 */ /* 0x000fce0008000f00 */
.L_x_255:
[----:B-1----:R1:W2:Y:S02]  /*a4c0*/  SYNCS.PHASECHK.TRANS64.TRYWAIT P1, [R0+URZ+0x2f0], R2 ;  /* 0x0002f002000075a7 */ /* 0x0022a400080211ff */
[----:B--2---:R-:W-:Y:S05]  /*a4d0*/  @!P1 NANOSLEEP.SYNCS 0x989680 ;  /* 0x009896800000995d */ /* 0x004fea0003900000 */
[----:B------:R-:W2:Y:S02]  /*a4e0*/  @!P1 SYNCS.PHASECHK.TRANS64 P1, [R0+URZ+0x2f0], R2 ;  /* 0x0002f002000095a7 */ /* 0x000ea400080210ff */
[----:B--2---:R-:W-:Y:S05]  /*a4f0*/  @!P1 BRA `(.L_x_255) ;  /* 0xfffffffc00f09947 */ /* 0x004fea000383ffff */
[----:B------:R-:W-:Y:S05]  /*a500*/  BRA `(.L_x_256) ;  /* 0xffffffb000787947 */ /* 0x000fea000383ffff */
.L_x_118:
[----:B--2---:R2:W4:Y:S02]  /*a510*/  SYNCS.PHASECHK.TRANS64.TRYWAIT P0, [R12+URZ+0x270], R0 ;  /* 0x000270000c0075a7 */ /* 0x00452400080011ff */
[----:B----4-:R-:W-:Y:S05]  /*a520*/  @!P0 NANOSLEEP.SYNCS 0x989680 ;  /* 0x009896800000895d */ /* 0x010fea0003900000 */
[----:B------:R-:W4:Y:S02]  /*a530*/  @!P0 SYNCS.PHASECHK.TRANS64 P0, [R12+URZ+0x270], R0 ;  /* 0x000270000c0085a7 */ /* 0x000f2400080010ff */
[----:B----4-:R-:W-:Y:S05]  /*a540*/  @!P0 BRA `(.L_x_118) ;  /* 0xfffffffc00f08947 */ /* 0x010fea000383ffff */
[----:B------:R-:W-:Y:S05]  /*a550*/  BRA `(.L_x_257) ;  /* 0xffffffb400947947 */ /* 0x000fea000383ffff */
.L_x_121:
[----:B-1----:R-:W-:Y:S07]  /*a560*/  MOV R0, UR29 ;  /* 0x0000001d00007c02 */ /* 0x002fee0008000f00 */
.L_x_258:
[----:B-1----:R1:W2:Y:S02]  /*a570*/  SYNCS.PHASECHK.TRANS64.TRYWAIT P2, [R0+URZ+0x268], R6 ;  /* 0x00026806000075a7 */ /* 0x0022a400080411ff */
[----:B--2---:R-:W-:Y:S05]  /*a580*/  @!P2 NANOSLEEP.SYNCS 0x989680 ;  /* 0x009896800000a95d */ /* 0x004fea0003900000 */
[----:B------:R-:W2:Y:S02]  /*a590*/  @!P2 SYNCS.PHASECHK.TRANS64 P2, [R0+URZ+0x268], R6 ;  /* 0x000268060000a5a7 */ /* 0x000ea400080410ff */
[----:B--2---:R-:W-:Y:S05]  /*a5a0*/  @!P2 BRA `(.L_x_258) ;  /* 0xfffffffc00f0a947 */ /* 0x004fea000383ffff */
[----:B------:R-:W-:Y:S05]  /*a5b0*/  BRA `(.L_x_120) ;  /* 0xffffffb800f87947 */ /* 0x000fea000383ffff */
.L_x_124:
[----:B------:R-:W-:Y:S07]  /*a5c0*/  MOV R0, UR4 ;  /* 0x0000000400007c02 */ /* 0x000fee0008000f00 */
.L_x_259:
[----:B-1----:R1:W2:Y:S02]  /*a5d0*/  SYNCS.PHASECHK.TRANS64.TRYWAIT P0, [R0+URZ+0x248], R9 ;  /* 0x00024809000075a7 */ /* 0x0022a400080011ff */
[----:B--2---:R-:W-:Y:S05]  /*a5e0*/  @!P0 NANOSLEEP.SYNCS 0x989680 ;  /* 0x009896800000895d */ /* 0x004fea0003900000 */
[----:B------:R-:W2:Y:S02]  /*a5f0*/  @!P0 SYNCS.PHASECHK.TRANS64 P0, [R0+URZ+0x248], R9 ;  /* 0x00024809000085a7 */ /* 0x000ea400080010ff */
[----:B--2---:R-:W-:Y:S05]  /*a600*/  @!P0 BRA `(.L_x_259) ;  /* 0xfffffffc00f08947 */ /* 0x004fea000383ffff */
[----:B------:R-:W-:Y:S05]  /*a610*/  BRA `(.L_x_260) ;  /* 0xffffffbc00587947 */ /* 0x000fea000383ffff */
.L_x_125:
[----:B------:R-:W-:Y:S07]  /*a620*/  MOV R0, UR5 ;  /* 0x0000000500007c02 */ /* 0x000fee0008000f00 */
.L_x_261:
[----:B-1----:R1:W2:Y:S02]  /*a630*/  SYNCS.PHASECHK.TRANS64.TRYWAIT P0, [R0+URZ+0x248], R6 ;  /* 0x00024806000075a7 */ /* 0x0022a400080011ff */
[----:B--2---:R-:W-:Y:S05]  /*a640*/  @!P0 NANOSLEEP.SYNCS 0x989680 ;  /* 0x009896800000895d */ /* 0x004fea0003900000 */
[----:B------:R-:W2:Y:S02]  /*a650*/  @!P0 SYNCS.PHASECHK.TRANS64 P0, [R0+URZ+0x248], R6 ;  /* 0x00024806000085a7 */ /* 0x000ea400080010ff */
[----:B--2---:R-:W-:Y:S05]  /*a660*/  @!P0 BRA `(.L_x_261) ;  /* 0xfffffffc00f08947 */ /* 0x004fea000383ffff */
[----:B------:R-:W-:Y:S05]  /*a670*/  BRA `(.L_x_262) ;  /* 0xffffffbc00d47947 */ /* 0x000fea000383ffff */
.L_x_127:
[----:B------:R-:W-:-:S07]  /*a680*/  MOV R0, UR4 ;  /* 0x0000000400007c02 */ /* 0x000fce0008000f00 */
.L_x_263:
[----:B-1----:R1:W2:Y:S02]  /*a690*/  SYNCS.PHASECHK.TRANS64.TRYWAIT P0, [R0+URZ], R2 ;  /* 0x00000002000075a7 */ /* 0x0022a400080011ff */
[----:B--2---:R-:W-:Y:S05]  /*a6a0*/  @!P0 NANOSLEEP.SYNCS 0x989680 ;  /* 0x009896800000895d */ /* 0x004fea0003900000 */
[----:B------:R-:W2:Y:S02]  /*a6b0*/  @!P0 SYNCS.PHASECHK.TRANS64 P0, [R0+URZ], R2 ;  /* 0x00000002000085a7 */ /* 0x000ea400080010ff */
[----:B--2---:R-:W-:Y:S05]  /*a6c0*/  @!P0 BRA `(.L_x_263) ;  /* 0xfffffffc00f08947 */ /* 0x004fea000383ffff */
[----:B------:R-:W-:Y:S05]  /*a6d0*/  BRA `(.L_x_264) ;  /* 0xffffffc000887947 */ /* 0x000fea000383ffff */
.L_x_128:
[----:B------:R-:W-:-:S07]  /*a6e0*/  MOV R0, UR5 ;  /* 0x0000000500007c02 */ /* 0x000fce0008000f00 */
.L_x_265:
[----:B-1----:R1:W2:Y:S02]  /*a6f0*/  SYNCS.PHASECHK.TRANS64.TRYWAIT P0, [R0+URZ], R2 ;  /* 0x00000002000075a7 */ /* 0x0022a400080011ff */
[----:B--2---:R-:W-:Y:S05]  /*a700*/  @!P0 NANOSLEEP.SYNCS 0x989680 ;  /* 0x009896800000895d */ /* 0x004fea0003900000 */
[----:B------:R-:W2:Y:S02]  /*a710*/  @!P0 SYNCS.PHASECHK.TRANS64 P0, [R0+URZ], R2 ;  /* 0x00000002000085a7 */ /* 0x000ea400080010ff */
[----:B--2---:R-:W-:Y:S05]  /*a720*/  @!P0 BRA `(.L_x_265) ;  /* 0xfffffffc00f08947 */ /* 0x004fea000383ffff */
[----:B------:R-:W-:Y:S05]  /*a730*/  BRA `(.L_x_266) ;  /* 0xffffffc000947947 */ /* 0x000fea000383ffff */
.L_x_130:
[----:B-1----:R1:W2:Y:S02]  /*a740*/  SYNCS.PHASECHK.TRANS64.TRYWAIT P0, [R3+URZ+0x270], R0 ;  /* 0x00027000030075a7 */ /* 0x0022a400080011ff */
[----:B--2---:R-:W-:Y:S05]  /*a750*/  @!P0 NANOSLEEP.SYNCS 0x989680 ;  /* 0x009896800000895d */ /* 0x004fea0003900000 */
[----:B------:R-:W2:Y:S02]  /*a760*/  @!P0 SYNCS.PHASECHK.TRANS64 P0, [R3+URZ+0x270], R0 ;  /* 0x00027000030085a7 */ /* 0x000ea400080010ff */
[----:B--2---:R-:W-:Y:S05]  /*a770*/  @!P0 BRA `(.L_x_130) ;  /* 0xfffffffc00f08947 */ /* 0x004fea000383ffff */
[----:B------:R-:W-:Y:S05]  /*a780*/  BRA `(.L_x_267) ;  /* 0xffffffc4007c7947 */ /* 0x000fea000383ffff */
.L_x_140:
[----:B-1----:R1:W2:Y:S02]  /*a790*/  SYNCS.PHASECHK.TRANS64.TRYWAIT P1, [R0+URZ+0x230], R3 ;  /* 0x00023003000075a7 */ /* 0x0022a400080211ff */
[----:B--2---:R-:W-:Y:S05]  /*a7a0*/  @!P1 NANOSLEEP.SYNCS 0x989680 ;  /* 0x009896800000995d */ /* 0x004fea0003900000 */
[----:B------:R-:W2:Y:S02]  /*a7b0*/  @!P1 SYNCS.PHASECHK.TRANS64 P1, [R0+URZ+0x230], R3 ;  /* 0x00023003000095a7 */ /* 0x000ea400080210ff */
[----:B--2---:R-:W-:Y:S05]  /*a7c0*/  @!P1 BRA `(.L_x_140) ;  /* 0xfffffffc00f09947 */ /* 0x004fea000383ffff */
[----:B------:R-:W-:Y:S05]  /*a7d0*/  BRA `(.L_x_139) ;  /* 0xffffffd000fc7947 */ /* 0x000fea000383ffff */
.L_x_142:
[----:B-1----:R1:W4:Y:S02]  /*a7e0*/  SYNCS.PHASECHK.TRANS64.TRYWAIT P0, [R53+URZ+0x290], R2 ;  /* 0x00029002350075a7 */ /* 0x00232400080011ff */
[----:B----4-:R-:W-:Y:S05]  /*a7f0*/  @!P0 NANOSLEEP.SYNCS 0x989680 ;  /* 0x009896800000895d */ /* 0x010fea0003900000 */
[----:B------:R-:W4:Y:S02]  /*a800*/  @!P0 SYNCS.PHASECHK.TRANS64 P0, [R53+URZ+0x290], R2 ;  /* 0x00029002350085a7 */ /* 0x000f2400080010ff */
[----:B----4-:R-:W-:Y:S05]  /*a810*/  @!P0 BRA `(.L_x_142) ;  /* 0xfffffffc00f08947 */ /* 0x010fea000383ffff */
[----:B------:R-:W-:Y:S05]  /*a820*/  BRA `(.L_x_141) ;  /* 0xffffffd4002c7947 */ /* 0x000fea000383ffff */
.L_x_153:
[----:B-1----:R1:W2:Y:S02]  /*a830*/  SYNCS.PHASECHK.TRANS64.TRYWAIT P0, [R3+URZ+0x230], R66 ;  /* 0x00023042030075a7 */ /* 0x0022a400080011ff */
[----:B--2---:R-:W-:Y:S05]  /*a840*/  @!P0 NANOSLEEP.SYNCS 0x989680 ;  /* 0x009896800000895d */ /* 0x004fea0003900000 */
[----:B------:R-:W2:Y:S02]  /*a850*/  @!P0 SYNCS.PHASECHK.TRANS64 P0, [R3+URZ+0x230], R66 ;  /* 0x00023042030085a7 */ /* 0x000ea400080010ff */
[----:B--2---:R-:W-:Y:S05]  /*a860*/  @!P0 BRA `(.L_x_153) ;  /* 0xfffffffc00f08947 */ /* 0x004fea000383ffff */
[----:B------:R-:W-:Y:S05]  /*a870*/  BRA `(.L_x_152) ;  /* 0xffffffdc00547947 */ /* 0x000fea000383ffff */
        .weak           $__internal_0_$__cuda_sm10x_tcgen05_guardrail_trap_col_being_dealloced_not_returned_by_alloc
        .type           $__internal_0_$__cuda_sm10x_tcgen05_guardrail_trap_col_being_dealloced_not_returned_by_alloc,@function
        .size           $__internal_0_$__cuda_sm10x_tcgen05_guardrail_trap_col_being_dealloced_not_returned_by_alloc,($__internal_1_$__cuda_sm10x_tcgen05_guardrail_trap_phase_invalid_during_alloc - $__internal_0_$__cuda_sm10x_tcgen05_guardrail_trap_col_being_dealloced_not_returned_by_alloc)
$__internal_0_$__cuda_sm10x_tcgen05_guardrail_trap_col_being_dealloced_not_returned_by_alloc:
[----:B------:R-:W-:Y:S05]  /*a880*/  BPT.TRAP 0x1 ;  /* 0x000000040000795c */ /* 0x000fea0000300000 */
[----:B------:R-:W-:-:S04]  /*a890*/  HFMA2 R3, -RZ, RZ, 0, 0 ;  /* 0x00000000ff037431 */ /* 0x000fc800000001ff */
[----:B------:R-:W-:Y:S05]  /*a8a0*/  RET.REL.NODEC R2 `(_ZN7cutlass13device_kernelINS_4gemm6kernel13GemmUniversalIN4cute5tupleIJiiiiEEENS1_10collective13CollectiveMmaINS1_35MainloopSm100TmaUmmaWarpSpecializedILi35ELi2ELi4ENS5_IJNS4_1CILi2EEESB_NSA_ILi1EEEEEEEENS5_IJNSA_ILi128EEENSA_ILi64EEENSA_ILi32EEEEEENS_10bfloat16_tENS5_IJlSC_lEEESJ_SK_NS4_8TiledMMAINS4_8MMA_AtomIJNS4_26SM100_MMA_F16BF16_2x1SM_SSISJ_SJ_fLi128ELi64ELNS4_4UMMA5MajorE0ELSP_0ELNSO_7ScaleInE0ELSQ_0EEEEEENS4_6LayoutINS5_IJSC_SC_SC_EEENS5_IJNSA_ILi0EEESV_SV_EEEEENS5_IJNS4_10UnderscoreESY_SY_EEEEENS4_28SM100_TMA_2SM_LOAD_MULTICASTENS4_14ComposedLayoutINS4_7SwizzleILi2ELi4ELi3EEENS4_18smem_ptr_flag_bitsILi16EEENST_INS5_IJNSA_ILi8EEESH_EEENS5_IJSH_SC_EEEEEEEvNS4_8identityENS4_18SM100_TMA_2SM_LOADES1B_vS1C_EENS_8epilogue10collective18CollectiveEpilogueINS1F_23Sm100TmaWarpSpecializedILi3ELi2ELi16ELb1ELb0EEEJNS5_IJSG_SG_SH_EEENS5_IJNST_ISG_SC_EENST_INS5_IJNSA_ILi16EEESB_EEENS5_IJSC_SH_EEEEEEEESJ_SK_SJ_SK_NS1F_6fusion15FusionCallbacksIS1J_NS1R_17LinearCombinationISJ_fSJ_fLNS_15FloatRoundStyleE2EEES1K_S1Q_JEEENS4_5SM1004TMEM4LOAD26SM100_TMEM_LOAD_32dp32b16xENS4_13SM90_TMA_LOADENS12_INS13_ILi1ELi4ELi3EEES16_NST_INS5_IJS17_S1M_EEENS5_IJS1M_SC_EEEEEEENS4_39AutoVectorizingCopyWithAssumedAlignmentILi128EEENS4_14SM90_TMA_STOREES26_S28_S28_EEEvvEEEEvNT_6ParamsE) ;  /* 0xffffff5402d47950 */ /* 0x000fea0003c3ffff */
        .weak           $__internal_1_$__cuda_sm10x_tcgen05_guardrail_trap_phase_invalid_during_alloc
        .type           $__internal_1_$__cuda_sm10x_tcgen05_guardrail_trap_phase_invalid_during_alloc,@function
        .size           $__internal_1_$__cuda_sm10x_tcgen05_guardrail_trap_phase_invalid_during_alloc,($__internal_2_$__cuda_sm10x_tcgen05_guardrail_trap_unallocated_columns_being_dealloced - $__internal_1_$__cuda_sm10x_tcgen05_guardrail_trap_phase_invalid_during_alloc)
$__internal_1_$__cuda_sm10x_tcgen05_guardrail_trap_phase_invalid_during_alloc:
[----:B------:R-:W-:Y:S05]  /*a8b0*/  BPT.TRAP 0x1 ;  /* 0x000000040000795c */ /* 0x000fea0000300000 */
[----:B------:R-:W-:-:S04]  /*a8c0*/  MOV R5, 0x0 ;  /* 0x0000000000057802 */ /* 0x000fc80000000f00 */
[----:B------:R-:W-:Y:S05]  /*a8d0*/  RET.REL.NODEC R4 `(_ZN7cutlass13device_kernelINS_4gemm6kernel13GemmUniversalIN4cute5tupleIJiiiiEEENS1_10collective13CollectiveMmaINS1_35MainloopSm100TmaUmmaWarpSpecializedILi35ELi2ELi4ENS5_IJNS4_1CILi2EEESB_NSA_ILi1EEEEEEEENS5_IJNSA_ILi128EEENSA_ILi64EEENSA_ILi32EEEEEENS_10bfloat16_tENS5_IJlSC_lEEESJ_SK_NS4_8TiledMMAINS4_8MMA_AtomIJNS4_26SM100_MMA_F16BF16_2x1SM_SSISJ_SJ_fLi128ELi64ELNS4_4UMMA5MajorE0ELSP_0ELNSO_7ScaleInE0ELSQ_0EEEEEENS4_6LayoutINS5_IJSC_SC_SC_EEENS5_IJNSA_ILi0EEESV_SV_EEEEENS5_IJNS4_10UnderscoreESY_SY_EEEEENS4_28SM100_TMA_2SM_LOAD_MULTICASTENS4_14ComposedLayoutINS4_7SwizzleILi2ELi4ELi3EEENS4_18smem_ptr_flag_bitsILi16EEENST_INS5_IJNSA_ILi8EEESH_EEENS5_IJSH_SC_EEEEEEEvNS4_8identityENS4_18SM100_TMA_2SM_LOADES1B_vS1C_EENS_8epilogue10collective18CollectiveEpilogueINS1F_23Sm100TmaWarpSpecializedILi3ELi2ELi16ELb1ELb0EEEJNS5_IJSG_SG_SH_EEENS5_IJNST_ISG_SC_EENST_INS5_IJNSA_ILi16EEESB_EEENS5_IJSC_SH_EEEEEEEESJ_SK_SJ_SK_NS1F_6fusion15FusionCallbacksIS1J_NS1R_17LinearCombinationISJ_fSJ_fLNS_15FloatRoundStyleE2EEES1K_S1Q_JEEENS4_5SM1004TMEM4LOAD26SM100_TMEM_LOAD_32dp32b16xENS4_13SM90_TMA_LOADENS12_INS13_ILi1ELi4ELi3EEES16_NST_INS5_IJS17_S1M_EEENS5_IJS1M_SC_EEEEEEENS4_39AutoVectorizingCopyWithAssumedAlignmentILi128EEENS4_14SM90_TMA_STOREES26_S28_S28_EEEvvEEEEvNT_6ParamsE) ;  /* 0xffffff5404c87950 */ /* 0x000fea0003c3ffff */
        .weak           $__internal_2_$__cuda_sm10x_tcgen05_guardrail_trap_unallocated_columns_being_dealloced
        .type           $__internal_2_$__cuda_sm10x_tcgen05_guardrail_trap_unallocated_columns_being_dealloced,@function
        .size           $__internal_2_$__cuda_sm10x_tcgen05_guardrail_trap_unallocated_columns_being_dealloced,(.L_x_269 - $__internal_2_$__cuda_sm10x_tcgen05_guardrail_trap_unallocated_columns_being_dealloced)
$__internal_2_$__cuda_sm10x_tcgen05_guardrail_trap_unallocated_columns_being_dealloced:
[----:B------:R-:W-:Y:S05]  /*a8e0*/  BPT.TRAP 0x1 ;  /* 0x000000040000795c */ /* 0x000fea0000300000 */
[----:B------:R-:W-:-:S04]  /*a8f0*/  HFMA2 R3, -RZ, RZ, 0, 0 ;  /* 0x00000000ff037431 */ /* 0x000fc800000001ff */
[----:B------:R-:W-:Y:S05]  /*a900*/  RET.REL.NODEC R2 `(_ZN7cutlass13device_kernelINS_4gemm6kernel13GemmUniversalIN4cute5tupleIJiiiiEEENS1_10collective13CollectiveMmaINS1_35MainloopSm100TmaUmmaWarpSpecializedILi35ELi2ELi4ENS5_IJNS4_1CILi2EEESB_NSA_ILi1EEEEEEEENS5_IJNSA_ILi128EEENSA_ILi64EEENSA_ILi32EEEEEENS_10bfloat16_tENS5_IJlSC_lEEESJ_SK_NS4_8TiledMMAINS4_8MMA_AtomIJNS4_26SM100_MMA_F16BF16_2x1SM_SSISJ_SJ_fLi128ELi64ELNS4_4UMMA5MajorE0ELSP_0ELNSO_7ScaleInE0ELSQ_0EEEEEENS4_6LayoutINS5_IJSC_SC_SC_EEENS5_IJNSA_ILi0EEESV_SV_EEEEENS5_IJNS4_10UnderscoreESY_SY_EEEEENS4_28SM100_TMA_2SM_LOAD_MULTICASTENS4_14ComposedLayoutINS4_7SwizzleILi2ELi4ELi3EEENS4_18smem_ptr_flag_bitsILi16EEENST_INS5_IJNSA_ILi8EEESH_EEENS5_IJSH_SC_EEEEEEEvNS4_8identityENS4_18SM100_TMA_2SM_LOADES1B_vS1C_EENS_8epilogue10collective18CollectiveEpilogueINS1F_23Sm100TmaWarpSpecializedILi3ELi2ELi16ELb1ELb0EEEJNS5_IJSG_SG_SH_EEENS5_IJNST_ISG_SC_EENST_INS5_IJNSA_ILi16EEESB_EEENS5_IJSC_SH_EEEEEEEESJ_SK_SJ_SK_NS1F_6fusion15FusionCallbacksIS1J_NS1R_17LinearCombinationISJ_fSJ_fLNS_15FloatRoundStyleE2EEES1K_S1Q_JEEENS4_5SM1004TMEM4LOAD26SM100_TMEM_LOAD_32dp32b16xENS4_13SM90_TMA_LOADENS12_INS13_ILi1ELi4ELi3EEES16_NST_INS5_IJS17_S1M_EEENS5_IJS1M_SC_EEEEEEENS4_39AutoVectorizingCopyWithAssumedAlignmentILi128EEENS4_14SM90_TMA_STOREES26_S28_S28_EEEvvEEEEvNT_6ParamsE) ;  /* 0xffffff5402bc7950 */ /* 0x000fea0003c3ffff */
.L_x_268:
[----:B------:R-:W-:-:S00]  /*a910*/  BRA `(.L_x_268) ;  /* 0xfffffffc00fc7947 */ /* 0x000fc0000383ffff */
[----:B------:R-:W-:-:S00]  /*a920*/  NOP ;  /* 0x0000000000007918 */ /* 0x000fc00000000000 */
        /* <DEDUP_REMOVED lines=13> */
.L_x_269:


//--------------------- .nv.global.init           --------------------------
	.section	.nv.global.init,"aw",@progbits
.nv.global.init:
	.type		$str$27,@object
	.size		$str$27,($str$28 - $str$27)
$str$27:
        /*0000*/ 	.byte	0x28, 0x61, 0x64, 0x64, 0x72, 0x65, 0x73, 0x73, 0x20, 0x26, 0x20, 0x6d, 0x61, 0x73, 0x6b, 0x29
        /*0010*/ 	.byte	0x20, 0x3d, 0x3d, 0x20, 0x30, 0x00
	.type		$str$28,@object
	.size		$str$28,($str$26 - $str$28)
$str$28:
        /*0016*/ 	.byte	0x2f, 0x74, 0x6d, 0x70, 0x2f, 0x63, 0x75, 0x74, 0x6c, 0x61, 0x73, 0x73, 0x5f, 0x73, 0x77, 0x65
        /*0026*/ 	.byte	0x65, 0x70, 0x5f, 0x73, 0x72, 0x63, 0x2f, 0x69, 0x6e, 0x63, 0x6c, 0x75, 0x64, 0x65, 0x2f, 0x63
        /*0036*/ 	.byte	0x75, 0x74, 0x65, 0x2f, 0x70, 0x6f, 0x69, 0x6e, 0x74, 0x65, 0x72, 0x5f, 0x66, 0x6c, 0x61, 0x67
        /*0046*/ 	.byte	0x67, 0x65, 0x64, 0x2e, 0x68, 0x70, 0x70, 0x00
	.type		$str$26,@object
	.size		$str$26,($str$25 - $str$26)
$str$26:
        /*004e*/ 	.byte	0x2f, 0x74, 0x6d, 0x70, 0x2f, 0x63, 0x75, 0x74, 0x6c, 0x61, 0x73, 0x73, 0x5f, 0x73, 0x77, 0x65
        /*005e*/ 	.byte	0x65, 0x70, 0x5f, 0x73, 0x72, 0x63, 0x2f, 0x69, 0x6e, 0x63, 0x6c, 0x75, 0x64, 0x65, 0x2f, 0x63
        /*006e*/ 	.byte	0x75, 0x74, 0x65, 0x2f, 0x61, 0x74, 0x6f, 0x6d, 0x2f, 0x63, 0x6f, 0x70, 0x79, 0x5f, 0x74, 0x72
        /*007e*/ 	.byte	0x61, 0x69, 0x74, 0x73, 0x5f, 0x73, 0x6d, 0x31, 0x30, 0x30, 0x2e, 0x68, 0x70, 0x70, 0x00
	.type		$str$25,@object
	.size		$str$25,(__unnamed_1 - $str$25)
$str$25:
        /*008d*/ 	.byte	0x28, 0x28, 0x75, 0x69, 0x6e, 0x74, 0x33, 0x32, 0x5f, 0x74, 0x28, 0x74, 0x68, 0x72, 0x65, 0x61
        /*009d*/ 	.byte	0x64, 0x49, 0x64, 0x78, 0x2e, 0x78, 0x29, 0x20, 0x2f, 0x20, 0x33, 0x32, 0x29, 0x20, 0x25, 0x20
        /*00ad*/ 	.byte	0x34, 0x29, 0x20, 0x3d, 0x3d, 0x20, 0x28, 0x28, 0x28, 0x74, 0x6d, 0x65, 0x6d, 0x5f, 0x61, 0x64
        /*00bd*/ 	.byte	0x64, 0x72, 0x20, 0x3e, 0x3e, 0x20, 0x31, 0x36, 0x29, 0x20, 0x2f, 0x20, 0x33, 0x32, 0x29, 0x20
        /*00cd*/ 	.byte	0x25, 0x20, 0x34, 0x29, 0x00
	.type		__unnamed_1,@object
	.size		__unnamed_1,(__unnamed_2 - __unnamed_1)
__unnamed_1:
        /*00d2*/ 	.byte	0x61, 0x75, 0x74, 0x6f, 0x20, 0x63, 0x75, 0x74, 0x65, 0x3a, 0x3a, 0x61, 0x73, 0x5f, 0x70, 0x6f
        /* <DEDUP_REMOVED lines=24> */
        /*0262*/ 	.byte	0x43, 0x3c, 0x32, 0x30, 0x34, 0x38, 0x3e, 0x3e, 0x3e, 0x3e, 0x5d, 0x00
	.type		__unnamed_2,@object
	.size		__unnamed_2,(.L_2 - __unnamed_2)
__unnamed_2:
        /* <DEDUP_REMOVED lines=40> */
        /*04ee*/ 	.byte	0x3a, 0x3a, 0x43, 0x3c, 0x30, 0x3e, 0x3e, 0x3e, 0x3e, 0x5d, 0x00
.L_2:


//--------------------- .nv.shared._ZN7cutlass13device_kernelINS_4gemm6kernel13GemmUniversalIN4cute5tupleIJiiiiEEENS1_10collective13CollectiveMmaINS1_35MainloopSm100TmaUmmaWarpSpecializedILi35ELi2ELi4ENS5_IJNS4_1CILi2EEESB_NSA_ILi1EEEEEEEENS5_IJNSA_ILi128EEENSA_ILi64EEENSA_ILi32EEEEEENS_10bfloat16_tENS5_IJlSC_lEEESJ_SK_NS4_8TiledMMAINS4_8MMA_AtomIJNS4_26SM100_MMA_F16BF16_2x1SM_SSISJ_SJ_fLi128ELi64ELNS4_4UMMA5MajorE0ELSP_0ELNSO_7ScaleInE0ELSQ_0EEEEEENS4_6LayoutINS5_IJSC_SC_SC_EEENS5_IJNSA_ILi0EEESV_SV_EEEEENS5_IJNS4_10UnderscoreESY_SY_EEEEENS4_28SM100_TMA_2SM_LOAD_MULTICASTENS4_14ComposedLayoutINS4_7SwizzleILi2ELi4ELi3EEENS4_18smem_ptr_flag_bitsILi16EEENST_INS5_IJNSA_ILi8EEESH_EEENS5_IJSH_SC_EEEEEEEvNS4_8identityENS4_18SM100_TMA_2SM_LOADES1B_vS1C_EENS_8epilogue10collective18CollectiveEpilogueINS1F_23Sm100TmaWarpSpecializedILi3ELi2ELi16ELb1ELb0EEEJNS5_IJSG_SG_SH_EEENS5_IJNST_ISG_SC_EENST_INS5_IJNSA_ILi16EEESB_EEENS5_IJSC_SH_EEEEEEEESJ_SK_SJ_SK_NS1F_6fusion15FusionCallbacksIS1J_NS1R_17LinearCombinationISJ_fSJ_fLNS_15FloatRoundStyleE2EEES1K_S1Q_JEEENS4_5SM1004TMEM4LOAD26SM100_TMEM_LOAD_32dp32b16xENS4_13SM90_TMA_LOADENS12_INS13_ILi1ELi4ELi3EEES16_NST_INS5_IJS17_S1M_EEENS5_IJS1M_SC_EEEEEEENS4_39AutoVectorizingCopyWithAssumedAlignmentILi128EEENS4_14SM90_TMA_STOREES26_S28_S28_EEEvvEEEEvNT_6ParamsE --------------------------
	.section	.nv.shared._ZN7cutlass13device_kernelINS_4gemm6kernel13GemmUniversalIN4cute5tupleIJiiiiEEENS1_10collective13CollectiveMmaINS1_35MainloopSm100TmaUmmaWarpSpecializedILi35ELi2ELi4ENS5_IJNS4_1CILi2EEESB_NSA_ILi1EEEEEEEENS5_IJNSA_ILi128EEENSA_ILi64EEENSA_ILi32EEEEEENS_10bfloat16_tENS5_IJlSC_lEEESJ_SK_NS4_8TiledMMAINS4_8MMA_AtomIJNS4_26SM100_MMA_F16BF16_2x1SM_SSISJ_SJ_fLi128ELi64ELNS4_4UMMA5MajorE0ELSP_0ELNSO_7ScaleInE0ELSQ_0EEEEEENS4_6LayoutINS5_IJSC_SC_SC_EEENS5_IJNSA_ILi0EEESV_SV_EEEEENS5_IJNS4_10UnderscoreESY_SY_EEEEENS4_28SM100_TMA_2SM_LOAD_MULTICASTENS4_14ComposedLayoutINS4_7SwizzleILi2ELi4ELi3EEENS4_18smem_ptr_flag_bitsILi16EEENST_INS5_IJNSA_ILi8EEESH_EEENS5_IJSH_SC_EEEEEEEvNS4_8identityENS4_18SM100_TMA_2SM_LOADES1B_vS1C_EENS_8epilogue10collective18CollectiveEpilogueINS1F_23Sm100TmaWarpSpecializedILi3ELi2ELi16ELb1ELb0EEEJNS5_IJSG_SG_SH_EEENS5_IJNST_ISG_SC_EENST_INS5_IJNSA_ILi16EEESB_EEENS5_IJSC_SH_EEEEEEEESJ_SK_SJ_SK_NS1F_6fusion15FusionCallbacksIS1J_NS1R_17LinearCombinationISJ_fSJ_fLNS_15FloatRoundStyleE2EEES1K_S1Q_JEEENS4_5SM1004TMEM4LOAD26SM100_TMEM_LOAD_32dp32b16xENS4_13SM90_TMA_LOADENS12_INS13_ILi1ELi4ELi3EEES16_NST_INS5_IJS17_S1M_EEENS5_IJS1M_SC_EEEEEEENS4_39AutoVectorizingCopyWithAssumedAlignmentILi128EEENS4_14SM90_TMA_STOREES26_S28_S28_EEEvvEEEEvNT_6ParamsE,"aw",@nobits
	.sectionflags	@""
	.align	16
	.zero		1024


//--------------------- .nv.shared.reserved.0     --------------------------
	.section	.nv.shared.reserved.0,"aw",@nobits
	.weak		__nv_reservedSMEM_offset_0_alias
	.size		__nv_reservedSMEM_offset_0_alias, 0, 64
	.other		__nv_reservedSMEM_offset_0_alias,@"STO_CUDA_RESERVED_SHARED STV_DEFAULT"
__nv_reservedSMEM_offset_0_alias:
	.zero		0
.nv.shared.reserved.0:
	.zero		64
	.weak		__nv_reservedSMEM_tcgen05_partition
	.type		__nv_reservedSMEM_tcgen05_partition,@object
	.size		__nv_reservedSMEM_tcgen05_partition,(.L_0 - __nv_reservedSMEM_tcgen05_partition)
__nv_reservedSMEM_tcgen05_partition:
	.zero		32
.L_0:


//--------------------- .nv.global                --------------------------
	.section	.nv.global,"aw",@nobits
.nv.global:
	.type		_ZN39_INTERNAL_bde15976_4_k_cu_b320f99a_87604cute1_E,@object
	.size		_ZN39_INTERNAL_bde15976_4_k_cu_b320f99a_87604cute1_E,(_ZN39_INTERNAL_bde15976_4_k_cu_b320f99a_87604cuda3std3__45__cpo6cbeginE - _ZN39_INTERNAL_bde15976_4_k_cu_b320f99a_87604cute1_E)
_ZN39_INTERNAL_bde15976_4_k_cu_b320f99a_87604cute1_E:
	.zero		1
	.type		_ZN39_INTERNAL_bde15976_4_k_cu_b320f99a_87604cuda3std3__45__cpo6cbeginE,@object
	.size		_ZN39_INTERNAL_bde15976_4_k_cu_b320f99a_87604cuda3std3__45__cpo6cbeginE,(_ZN39_INTERNAL_bde15976_4_k_cu_b320f99a_87604cuda3std3__48in_placeE - _ZN39_INTERNAL_bde15976_4_k_cu_b320f99a_87604cuda3std3__45__cpo6cbeginE)
_ZN39_INTERNAL_bde15976_4_k_cu_b320f99a_87604cuda3std3__45__cpo6cbeginE:
	.zero		1
	.type		_ZN39_INTERNAL_bde15976_4_k_cu_b320f99a_87604cuda3std3__48in_placeE,@object
	.size		_ZN39_INTERNAL_bde15976_4_k_cu_b320f99a_87604cuda3std3__48in_placeE,(_ZN39_INTERNAL_bde15976_4_k_cu_b320f99a_87604cuda3std6ranges3__45__cpo9iter_moveE - _ZN39_INTERNAL_bde15976_4_k_cu_b320f99a_87604cuda3std3__48in_placeE)
_ZN39_INTERNAL_bde15976_4_k_cu_b320f99a_87604cuda3std3__48in_placeE:
	.zero		1
	.type		_ZN39_INTERNAL_bde15976_4_k_cu_b320f99a_87604cuda3std6ranges3__45__cpo9iter_moveE,@object
	.size		_ZN39_INTERNAL_bde15976_4_k_cu_b320f99a_87604cuda3std6ranges3__45__cpo9iter_moveE,(_ZN39_INTERNAL_bde15976_4_k_cu_b320f99a_87604cuda3std3__45__cpo5beginE - _ZN39_INTERNAL_bde15976_4_k_cu_b320f99a_87604cuda3std6ranges3__45__cpo9iter_moveE)
_ZN39_INTERNAL_bde15976_4_k_cu_b320f99a_87604cuda3std6ranges3__45__cpo9iter_moveE:
	.zero		1
	.type		_ZN39_INTERNAL_bde15976_4_k_cu_b320f99a_87604cuda3std3__45__cpo5beginE,@object
	.size		_ZN39_INTERNAL_bde15976_4_k_cu_b320f99a_87604cuda3std3__45__cpo5beginE,(_ZN39_INTERNAL_bde15976_4_k_cu_b320f99a_87604cuda3std3__441_GLOBAL__N__bde15976_4_k_cu_b320f99a_87606ignoreE - _ZN39_INTERNAL_bde15976_4_k_cu_b320f99a_87604cuda3std3__45__cpo5beginE)
_ZN39_INTERNAL_bde15976_4_k_cu_b320f99a_87604cuda3std3__45__cpo5beginE:
	.zero		1
	.type		_ZN39_INTERNAL_bde15976_4_k_cu_b320f99a_87604cuda3std3__441_GLOBAL__N__bde15976_4_k_cu_b320f99a_87606ignoreE,@object
	.size		_ZN39_INTERNAL_bde15976_4_k_cu_b320f99a_87604cuda3std3__441_GLOBAL__N__bde15976_4_k_cu_b320f99a_87606ignoreE,(_ZN39_INTERNAL_bde15976_4_k_cu_b320f99a_87604cute7productE - _ZN39_INTERNAL_bde15976_4_k_cu_b320f99a_87604cuda3std3__441_GLOBAL__N__bde15976_4_k_cu_b320f99a_87606ignoreE)
_ZN39_INTERNAL_bde15976_4_k_cu_b320f99a_87604cuda3std3__441_GLOBAL__N__bde15976_4_k_cu_b320f99a_87606ignoreE:
	.zero		1
	.type		_ZN39_INTERNAL_bde15976_4_k_cu_b320f99a_87604cute7productE,@object
	.size		_ZN39_INTERNAL_bde15976_4_k_cu_b320f99a_87604cute7productE,(_ZN39_INTERNAL_bde15976_4_k_cu_b320f99a_87604cuda3std3__45__cpo3endE - _ZN39_INTERNAL_bde15976_4_k_cu_b320f99a_87604cute7productE)
_ZN39_INTERNAL_bde15976_4_k_cu_b320f99a_87604cute7productE:
	.zero		1
	.type		_ZN39_INTERNAL_bde15976_4_k_cu_b320f99a_87604cuda3std3__45__cpo3endE,@object
	.size		_ZN39_INTERNAL_bde15976_4_k_cu_b320f99a_87604cuda3std3__45__cpo3endE,(_ZN39_INTERNAL_bde15976_4_k_cu_b320f99a_87604cuda3std3__419piecewise_constructE - _ZN39_INTERNAL_bde15976_4_k_cu_b320f99a_87604cuda3std3__45__cpo3endE)
_ZN39_INTERNAL_bde15976_4_k_cu_b320f99a_87604cuda3std3__45__cpo3endE:
	.zero		1
	.type		_ZN39_INTERNAL_bde15976_4_k_cu_b320f99a_87604cuda3std3__419piecewise_constructE,@object
	.size		_ZN39_INTERNAL_bde15976_4_k_cu_b320f99a_87604cuda3std3__419piecewise_constructE,(_ZN39_INTERNAL_bde15976_4_k_cu_b320f99a_87604cuda3std3__45__cpo4cendE - _ZN39_INTERNAL_bde15976_4_k_cu_b320f99a_87604cuda3std3__419piecewise_constructE)
_ZN39_INTERNAL_bde15976_4_k_cu_b320f99a_87604cuda3std3__419piecewise_constructE:
	.zero		1
	.type		_ZN39_INTERNAL_bde15976_4_k_cu_b320f99a_87604cuda3std3__45__cpo4cendE,@object
	.size		_ZN39_INTERNAL_bde15976_4_k_cu_b320f99a_87604cuda3std3__45__cpo4cendE,(_ZN39_INTERNAL_bde15976_4_k_cu_b320f99a_87604cuda3std6ranges3__45__cpo4swapE - _ZN39_INTERNAL_bde15976_4_k_cu_b320f99a_87604cuda3std3__45__cpo4cendE)
_ZN39_INTERNAL_bde15976_4_k_cu_b320f99a_87604cuda3std3__45__cpo4cendE:
	.zero		1
	.type		_ZN39_INTERNAL_bde15976_4_k_cu_b320f99a_87604cuda3std6ranges3__45__cpo4swapE,@object
	.size		_ZN39_INTERNAL_bde15976_4_k_cu_b320f99a_87604cuda3std6ranges3__45__cpo4swapE,(.L_10 - _ZN39_INTERNAL_bde15976_4_k_cu_b320f99a_87604cuda3std6ranges3__45__cpo4swapE)
_ZN39_INTERNAL_bde15976_4_k_cu_b320f99a_87604cuda3std6ranges3__45__cpo4swapE:
	.zero		1
.L_10:


//--------------------- .nv.constant0._ZN7cutlass13device_kernelINS_4gemm6kernel13GemmUniversalIN4cute5tupleIJiiiiEEENS1_10collective13CollectiveMmaINS1_35MainloopSm100TmaUmmaWarpSpecializedILi35ELi2ELi4ENS5_IJNS4_1CILi2EEESB_NSA_ILi1EEEEEEEENS5_IJNSA_ILi128EEENSA_ILi64EEENSA_ILi32EEEEEENS_10bfloat16_tENS5_IJlSC_lEEESJ_SK_NS4_8TiledMMAINS4_8MMA_AtomIJNS4_26SM100_MMA_F16BF16_2x1SM_SSISJ_SJ_fLi128ELi64ELNS4_4UMMA5MajorE0ELSP_0ELNSO_7ScaleInE0ELSQ_0EEEEEENS4_6LayoutINS5_IJSC_SC_SC_EEENS5_IJNSA_ILi0EEESV_SV_EEEEENS5_IJNS4_10UnderscoreESY_SY_EEEEENS4_28SM100_TMA_2SM_LOAD_MULTICASTENS4_14ComposedLayoutINS4_7SwizzleILi2ELi4ELi3EEENS4_18smem_ptr_flag_bitsILi16EEENST_INS5_IJNSA_ILi8EEESH_EEENS5_IJSH_SC_EEEEEEEvNS4_8identityENS4_18SM100_TMA_2SM_LOADES1B_vS1C_EENS_8epilogue10collective18CollectiveEpilogueINS1F_23Sm100TmaWarpSpecializedILi3ELi2ELi16ELb1ELb0EEEJNS5_IJSG_SG_SH_EEENS5_IJNST_ISG_SC_EENST_INS5_IJNSA_ILi16EEESB_EEENS5_IJSC_SH_EEEEEEEESJ_SK_SJ_SK_NS1F_6fusion15FusionCallbacksIS1J_NS1R_17LinearCombinationISJ_fSJ_fLNS_15FloatRoundStyleE2EEES1K_S1Q_JEEENS4_5SM1004TMEM4LOAD26SM100_TMEM_LOAD_32dp32b16xENS4_13SM90_TMA_LOADENS12_INS13_ILi1ELi4ELi3EEES16_NST_INS5_IJS17_S1M_EEENS5_IJS1M_SC_EEEEEEENS4_39AutoVectorizingCopyWithAssumedAlignmentILi128EEENS4_14SM90_TMA_STOREES26_S28_S28_EEEvvEEEEvNT_6ParamsE --------------------------
	.section	.nv.constant0._ZN7cutlass13device_kernelINS_4gemm6kernel13GemmUniversalIN4cute5tupleIJiiiiEEENS1_10collective13CollectiveMmaINS1_35MainloopSm100TmaUmmaWarpSpecializedILi35ELi2ELi4ENS5_IJNS4_1CILi2EEESB_NSA_ILi1EEEEEEEENS5_IJNSA_ILi128EEENSA_ILi64EEENSA_ILi32EEEEEENS_10bfloat16_tENS5_IJlSC_lEEESJ_SK_NS4_8TiledMMAINS4_8MMA_AtomIJNS4_26SM100_MMA_F16BF16_2x1SM_SSISJ_SJ_fLi128ELi64ELNS4_4UMMA5MajorE0ELSP_0ELNSO_7ScaleInE0ELSQ_0EEEEEENS4_6LayoutINS5_IJSC_SC_SC_EEENS5_IJNSA_ILi0EEESV_SV_EEEEENS5_IJNS4_10UnderscoreESY_SY_EEEEENS4_28SM100_TMA_2SM_LOAD_MULTICASTENS4_14ComposedLayoutINS4_7SwizzleILi2ELi4ELi3EEENS4_18smem_ptr_flag_bitsILi16EEENST_INS5_IJNSA_ILi8EEESH_EEENS5_IJSH_SC_EEEEEEEvNS4_8identityENS4_18SM100_TMA_2SM_LOADES1B_vS1C_EENS_8epilogue10collective18CollectiveEpilogueINS1F_23Sm100TmaWarpSpecializedILi3ELi2ELi16ELb1ELb0EEEJNS5_IJSG_SG_SH_EEENS5_IJNST_ISG_SC_EENST_INS5_IJNSA_ILi16EEESB_EEENS5_IJSC_SH_EEEEEEEESJ_SK_SJ_SK_NS1F_6fusion15FusionCallbacksIS1J_NS1R_17LinearCombinationISJ_fSJ_fLNS_15FloatRoundStyleE2EEES1K_S1Q_JEEENS4_5SM1004TMEM4LOAD26SM100_TMEM_LOAD_32dp32b16xENS4_13SM90_TMA_LOADENS12_INS13_ILi1ELi4ELi3EEES16_NST_INS5_IJS17_S1M_EEENS5_IJS1M_SC_EEEEEEENS4_39AutoVectorizingCopyWithAssumedAlignmentILi128EEENS4_14SM90_TMA_STOREES26_S28_S28_EEEvvEEEEvNT_6ParamsE,"a",@progbits
	.sectionflags	@""
	.align	4
.nv.constant0._ZN7cutlass13device_kernelINS_4gemm6kernel13GemmUniversalIN4cute5tupleIJiiiiEEENS1_10collective13CollectiveMmaINS1_35MainloopSm100TmaUmmaWarpSpecializedILi35ELi2ELi4ENS5_IJNS4_1CILi2EEESB_NSA_ILi1EEEEEEEENS5_IJNSA_ILi128EEENSA_ILi64EEENSA_ILi32EEEEEENS_10bfloat16_tENS5_IJlSC_lEEESJ_SK_NS4_8TiledMMAINS4_8MMA_AtomIJNS4_26SM100_MMA_F16BF16_2x1SM_SSISJ_SJ_fLi128ELi64ELNS4_4UMMA5MajorE0ELSP_0ELNSO_7ScaleInE0ELSQ_0EEEEEENS4_6LayoutINS5_IJSC_SC_SC_EEENS5_IJNSA_ILi0EEESV_SV_EEEEENS5_IJNS4_10UnderscoreESY_SY_EEEEENS4_28SM100_TMA_2SM_LOAD_MULTICASTENS4_14ComposedLayoutINS4_7SwizzleILi2ELi4ELi3EEENS4_18smem_ptr_flag_bitsILi16EEENST_INS5_IJNSA_ILi8EEESH_EEENS5_IJSH_SC_EEEEEEEvNS4_8identityENS4_18SM100_TMA_2SM_LOADES1B_vS1C_EENS_8epilogue10collective18CollectiveEpilogueINS1F_23Sm100TmaWarpSpecializedILi3ELi2ELi16ELb1ELb0EEEJNS5_IJSG_SG_SH_EEENS5_IJNST_ISG_SC_EENST_INS5_IJNSA_ILi16EEESB_EEENS5_IJSC_SH_EEEEEEEESJ_SK_SJ_SK_NS1F_6fusion15FusionCallbacksIS1J_NS1R_17LinearCombinationISJ_fSJ_fLNS_15FloatRoundStyleE2EEES1K_S1Q_JEEENS4_5SM1004TMEM4LOAD26SM100_TMEM_LOAD_32dp32b16xENS4_13SM90_TMA_LOADENS12_INS13_ILi1ELi4ELi3EEES16_NST_INS5_IJS17_S1M_EEENS5_IJS1M_SC_EEEEEEENS4_39AutoVectorizingCopyWithAssumedAlignmentILi128EEENS4_14SM90_TMA_STOREES26_S28_S28_EEEvvEEEEvNT_6ParamsE:
	.zero		2944


//--------------------- SYMBOLS --------------------------

	.type		.nv.reservedSmem.offset0,@object
	.size		.nv.reservedSmem.offset0,0x4
	.type		.nv.reservedSmem.cap,@object
	.size		.nv.reservedSmem.cap,0x4
	.type		__assertfail,@function
